//
// Generated by NVIDIA NVVM Compiler
//
// Compiler Build ID: CL-36424714
// Cuda compilation tools, release 13.0, V13.0.88
// Based on NVVM 20.0.0
//

.version 9.0
.target sm_100
.address_size 64

	// .globl	_Z37gale_shapley_algorithm_in_parallelismv
.extern .func  (.param .b32 func_retval0) vprintf
(
	.param .b64 vprintf_param_0,
	.param .b64 vprintf_param_1
)
;
.const .align 4 .b8 preference_list_men[100] = {3, 0, 0, 0, 1, 0, 0, 0, 2, 0, 0, 0, 0, 0, 0, 0, 4, 0, 0, 0, 4, 0, 0, 0, 2, 0, 0, 0, 1, 0, 0, 0, 0, 0, 0, 0, 3, 0, 0, 0, 1, 0, 0, 0, 4, 0, 0, 0, 0, 0, 0, 0, 3, 0, 0, 0, 2, 0, 0, 0, 4, 0, 0, 0, 1, 0, 0, 0, 3, 0, 0, 0, 2, 0, 0, 0, 0, 0, 0, 0, 3, 0, 0, 0, 0, 0, 0, 0, 1, 0, 0, 0, 2, 0, 0, 0, 4};
.const .align 4 .b8 ranking_matrix_women[100] = {4, 0, 0, 0, 1, 0, 0, 0, 3, 0, 0, 0, 0, 0, 0, 0, 2, 0, 0, 0, 1, 0, 0, 0, 0, 0, 0, 0, 3, 0, 0, 0, 2, 0, 0, 0, 4, 0, 0, 0, 0, 0, 0, 0, 4, 0, 0, 0, 1, 0, 0, 0, 3, 0, 0, 0, 2, 0, 0, 0, 1, 0, 0, 0, 3, 0, 0, 0, 2, 0, 0, 0, 0, 0, 0, 0, 4, 0, 0, 0, 2, 0, 0, 0, 0, 0, 0, 0, 3, 0, 0, 0, 4, 0, 0, 0, 1};
// _ZZ37gale_shapley_algorithm_in_parallelismvE9men_state has been demoted
// _ZZ37gale_shapley_algorithm_in_parallelismvE17men_next_proposal has been demoted
// _ZZ37gale_shapley_algorithm_in_parallelismvE14women_proposed has been demoted
.global .align 1 .b8 $str[29] = {72, 101, 108, 108, 111, 32, 102, 114, 111, 109, 32, 109, 97, 115, 116, 101, 114, 32, 116, 104, 114, 101, 97, 100, 32, 37, 100, 10};
.global .align 1 .b8 $str$1[28] = {72, 101, 108, 108, 111, 32, 102, 114, 111, 109, 32, 115, 108, 97, 118, 101, 32, 116, 104, 114, 101, 97, 100, 32, 37, 100, 10};
.global .align 1 .b8 $str$2[29] = {109, 97, 110, 32, 37, 100, 32, 112, 114, 111, 112, 111, 115, 101, 100, 32, 116, 111, 32, 119, 111, 109, 101, 110, 32, 37, 100, 10};
.global .align 1 .b8 $str$3[38] = {119, 111, 109, 97, 110, 32, 37, 100, 32, 104, 97, 115, 32, 98, 101, 101, 110, 32, 112, 114, 111, 112, 111, 115, 101, 100, 32, 98, 121, 32, 109, 97, 110, 32, 37, 100, 10};
.global .align 1 .b8 $str$4[39] = {119, 111, 109, 97, 110, 32, 37, 100, 32, 104, 97, 115, 32, 98, 101, 101, 110, 32, 101, 110, 103, 97, 103, 101, 100, 32, 119, 105, 116, 104, 32, 109, 97, 110, 32, 37, 100, 10};
.global .align 1 .b8 $str$5[43] = {119, 111, 109, 97, 110, 32, 37, 100, 32, 104, 97, 115, 32, 114, 101, 106, 101, 116, 101, 100, 32, 112, 114, 111, 112, 111, 115, 97, 108, 32, 102, 114, 111, 109, 32, 109, 97, 110, 32, 37, 100, 10};

.visible .entry _Z37gale_shapley_algorithm_in_parallelismv()
{
	.local .align 8 .b8 	__local_depot0[8];
	.reg .b64 	%SP;
	.reg .b64 	%SPL;
	.reg .pred 	%p<37>;
	.reg .b16 	%rs<17>;
	.reg .b32 	%r<147>;
	.reg .b64 	%rd<75>;
	// demoted variable
	.shared .align 4 .b8 _ZZ37gale_shapley_algorithm_in_parallelismvE9men_state[20];
	// demoted variable
	.shared .align 4 .b8 _ZZ37gale_shapley_algorithm_in_parallelismvE17men_next_proposal[20];
	// demoted variable
	.shared .align 4 .b8 _ZZ37gale_shapley_algorithm_in_parallelismvE14women_proposed[100];
	mov.u64 	%SPL, __local_depot0;
	cvta.local.u64 	%SP, %SPL;
	add.u64 	%rd3, %SP, 0;
	add.u64 	%rd1, %SPL, 0;
	mov.u32 	%r1, %tid.x;
	setp.ne.s32 	%p1, %r1, 0;
	@%p1 bra 	$L__BB0_2;
	mov.b32 	%r27, 0;
	st.local.u32 	[%rd1], %r27;
	mov.u64 	%rd7, $str;
	cvta.global.u64 	%rd8, %rd7;
	{ // callseq 1, 0
	.param .b64 param0;
	st.param.b64 	[param0], %rd8;
	.param .b64 param1;
	st.param.b64 	[param1], %rd3;
	.param .b32 retval0;
	call.uni (retval0), 
	vprintf, 
	(
	param0, 
	param1
	);
	ld.param.b32 	%r28, [retval0];
	} // callseq 1
	bra.uni 	$L__BB0_3;
$L__BB0_2:
	add.s32 	%r24, %r1, -1;
	st.local.u32 	[%rd1], %r24;
	mov.u64 	%rd4, $str$1;
	cvta.global.u64 	%rd5, %rd4;
	{ // callseq 0, 0
	.param .b64 param0;
	st.param.b64 	[param0], %rd5;
	.param .b64 param1;
	st.param.b64 	[param1], %rd3;
	.param .b32 retval0;
	call.uni (retval0), 
	vprintf, 
	(
	param0, 
	param1
	);
	ld.param.b32 	%r25, [retval0];
	} // callseq 0
$L__BB0_3:
	add.s32 	%r2, %r1, -1;
	mul.wide.u32 	%rd10, %r1, 20;
	mov.u64 	%rd11, ranking_matrix_women;
	add.s64 	%rd2, %rd11, %rd10;
	mov.u32 	%r31, _ZZ37gale_shapley_algorithm_in_parallelismvE14women_proposed;
	mad.lo.s32 	%r3, %r2, 20, %r31;
	mov.b32 	%r137, 0;
	mov.u64 	%rd13, preference_list_men;
	mov.u64 	%rd15, $str$2;
	mov.u64 	%rd42, $str$3;
	mov.u64 	%rd60, $str$5;
$L__BB0_4:
	setp.ne.s32 	%p2, %r1, 0;
	bar.sync 	0;
	@%p2 bra 	$L__BB0_16;
	ld.shared.u32 	%r32, [_ZZ37gale_shapley_algorithm_in_parallelismvE9men_state];
	setp.ne.s32 	%p3, %r32, 0;
	mov.b16 	%rs13, 1;
	@%p3 bra 	$L__BB0_7;
	ld.shared.u32 	%r33, [_ZZ37gale_shapley_algorithm_in_parallelismvE17men_next_proposal];
	add.s32 	%r34, %r33, 1;
	st.shared.u32 	[_ZZ37gale_shapley_algorithm_in_parallelismvE17men_next_proposal], %r34;
	mul.wide.s32 	%rd12, %r33, 4;
	add.s64 	%rd14, %rd13, %rd12;
	ld.const.u32 	%r35, [%rd14];
	mad.lo.s32 	%r37, %r35, 20, %r31;
	mov.b32 	%r38, 1;
	st.shared.u32 	[%r37], %r38;
	mov.b32 	%r39, 0;
	st.local.v2.u32 	[%rd1], {%r39, %r35};
	cvta.global.u64 	%rd16, %rd15;
	{ // callseq 2, 0
	.param .b64 param0;
	st.param.b64 	[param0], %rd16;
	.param .b64 param1;
	st.param.b64 	[param1], %rd3;
	.param .b32 retval0;
	call.uni (retval0), 
	vprintf, 
	(
	param0, 
	param1
	);
	ld.param.b32 	%r40, [retval0];
	} // callseq 2
	mov.b16 	%rs13, 0;
$L__BB0_7:
	ld.shared.u32 	%r42, [_ZZ37gale_shapley_algorithm_in_parallelismvE9men_state+4];
	setp.ne.s32 	%p4, %r42, 0;
	@%p4 bra 	$L__BB0_9;
	ld.shared.u32 	%r43, [_ZZ37gale_shapley_algorithm_in_parallelismvE17men_next_proposal+4];
	add.s32 	%r44, %r43, 1;
	st.shared.u32 	[_ZZ37gale_shapley_algorithm_in_parallelismvE17men_next_proposal+4], %r44;
	mul.wide.s32 	%rd18, %r43, 4;
	add.s64 	%rd20, %rd13, %rd18;
	ld.const.u32 	%r45, [%rd20+20];
	mad.lo.s32 	%r47, %r45, 20, %r31;
	mov.b32 	%r48, 1;
	st.shared.u32 	[%r47+4], %r48;
	st.local.v2.u32 	[%rd1], {%r48, %r45};
	cvta.global.u64 	%rd22, %rd15;
	{ // callseq 3, 0
	.param .b64 param0;
	st.param.b64 	[param0], %rd22;
	.param .b64 param1;
	st.param.b64 	[param1], %rd3;
	.param .b32 retval0;
	call.uni (retval0), 
	vprintf, 
	(
	param0, 
	param1
	);
	ld.param.b32 	%r49, [retval0];
	} // callseq 3
	mov.b16 	%rs13, 0;
$L__BB0_9:
	ld.shared.u32 	%r51, [_ZZ37gale_shapley_algorithm_in_parallelismvE9men_state+8];
	setp.ne.s32 	%p5, %r51, 0;
	@%p5 bra 	$L__BB0_11;
	ld.shared.u32 	%r52, [_ZZ37gale_shapley_algorithm_in_parallelismvE17men_next_proposal+8];
	add.s32 	%r53, %r52, 1;
	st.shared.u32 	[_ZZ37gale_shapley_algorithm_in_parallelismvE17men_next_proposal+8], %r53;
	mul.wide.s32 	%rd24, %r52, 4;
	add.s64 	%rd26, %rd13, %rd24;
	ld.const.u32 	%r54, [%rd26+40];
	mad.lo.s32 	%r56, %r54, 20, %r31;
	mov.b32 	%r57, 1;
	st.shared.u32 	[%r56+8], %r57;
	mov.b32 	%r58, 2;
	st.local.v2.u32 	[%rd1], {%r58, %r54};
	cvta.global.u64 	%rd28, %rd15;
	{ // callseq 4, 0
	.param .b64 param0;
	st.param.b64 	[param0], %rd28;
	.param .b64 param1;
	st.param.b64 	[param1], %rd3;
	.param .b32 retval0;
	call.uni (retval0), 
	vprintf, 
	(
	param0, 
	param1
	);
	ld.param.b32 	%r59, [retval0];
	} // callseq 4
	mov.b16 	%rs13, 0;
$L__BB0_11:
	ld.shared.u32 	%r61, [_ZZ37gale_shapley_algorithm_in_parallelismvE9men_state+12];
	setp.ne.s32 	%p6, %r61, 0;
	@%p6 bra 	$L__BB0_13;
	ld.shared.u32 	%r62, [_ZZ37gale_shapley_algorithm_in_parallelismvE17men_next_proposal+12];
	add.s32 	%r63, %r62, 1;
	st.shared.u32 	[_ZZ37gale_shapley_algorithm_in_parallelismvE17men_next_proposal+12], %r63;
	mul.wide.s32 	%rd30, %r62, 4;
	add.s64 	%rd32, %rd13, %rd30;
	ld.const.u32 	%r64, [%rd32+60];
	mad.lo.s32 	%r66, %r64, 20, %r31;
	mov.b32 	%r67, 1;
	st.shared.u32 	[%r66+12], %r67;
	mov.b32 	%r68, 3;
	st.local.v2.u32 	[%rd1], {%r68, %r64};
	cvta.global.u64 	%rd34, %rd15;
	{ // callseq 5, 0
	.param .b64 param0;
	st.param.b64 	[param0], %rd34;
	.param .b64 param1;
	st.param.b64 	[param1], %rd3;
	.param .b32 retval0;
	call.uni (retval0), 
	vprintf, 
	(
	param0, 
	param1
	);
	ld.param.b32 	%r69, [retval0];
	} // callseq 5
	mov.b16 	%rs13, 0;
$L__BB0_13:
	ld.shared.u32 	%r71, [_ZZ37gale_shapley_algorithm_in_parallelismvE9men_state+16];
	setp.ne.s32 	%p7, %r71, 0;
	@%p7 bra 	$L__BB0_15;
	ld.shared.u32 	%r72, [_ZZ37gale_shapley_algorithm_in_parallelismvE17men_next_proposal+16];
	add.s32 	%r73, %r72, 1;
	st.shared.u32 	[_ZZ37gale_shapley_algorithm_in_parallelismvE17men_next_proposal+16], %r73;
	mul.wide.s32 	%rd36, %r72, 4;
	add.s64 	%rd38, %rd13, %rd36;
	ld.const.u32 	%r74, [%rd38+80];
	mad.lo.s32 	%r76, %r74, 20, %r31;
	mov.b32 	%r77, 1;
	st.shared.u32 	[%r76+16], %r77;
	mov.b32 	%r78, 4;
	st.local.v2.u32 	[%rd1], {%r78, %r74};
	cvta.global.u64 	%rd40, %rd15;
	{ // callseq 6, 0
	.param .b64 param0;
	st.param.b64 	[param0], %rd40;
	.param .b64 param1;
	st.param.b64 	[param1], %rd3;
	.param .b32 retval0;
	call.uni (retval0), 
	vprintf, 
	(
	param0, 
	param1
	);
	ld.param.b32 	%r79, [retval0];
	} // callseq 6
	mov.b16 	%rs13, 0;
$L__BB0_15:
	setp.ne.s16 	%p8, %rs13, 0;
	@%p8 bra 	$L__BB0_40;
$L__BB0_16:
	setp.eq.s32 	%p9, %r1, 0;
	bar.sync 	0;
	@%p9 bra 	$L__BB0_39;
	ld.shared.u32 	%r82, [%r3];
	setp.ne.s32 	%p10, %r82, 1;
	mov.b32 	%r140, 5;
	mov.u32 	%r141, %r140;
	@%p10 bra 	$L__BB0_19;
	mov.b32 	%r83, 0;
	st.local.v2.u32 	[%rd1], {%r2, %r83};
	cvta.global.u64 	%rd43, %rd42;
	{ // callseq 7, 0
	.param .b64 param0;
	st.param.b64 	[param0], %rd43;
	.param .b64 param1;
	st.param.b64 	[param1], %rd3;
	.param .b32 retval0;
	call.uni (retval0), 
	vprintf, 
	(
	param0, 
	param1
	);
	ld.param.b32 	%r84, [retval0];
	} // callseq 7
	ld.const.u32 	%r86, [%rd2+-20];
	setp.lt.s32 	%p11, %r86, 5;
	min.s32 	%r140, %r86, 5;
	selp.b32 	%r141, 0, 5, %p11;
$L__BB0_19:
	ld.shared.u32 	%r87, [%r3+4];
	setp.ne.s32 	%p12, %r87, 1;
	@%p12 bra 	$L__BB0_21;
	mov.b32 	%r88, 1;
	st.local.v2.u32 	[%rd1], {%r2, %r88};
	cvta.global.u64 	%rd46, %rd42;
	{ // callseq 8, 0
	.param .b64 param0;
	st.param.b64 	[param0], %rd46;
	.param .b64 param1;
	st.param.b64 	[param1], %rd3;
	.param .b32 retval0;
	call.uni (retval0), 
	vprintf, 
	(
	param0, 
	param1
	);
	ld.param.b32 	%r89, [retval0];
	} // callseq 8
	ld.const.u32 	%r91, [%rd2+-16];
	setp.lt.s32 	%p13, %r91, %r140;
	min.s32 	%r140, %r91, %r140;
	selp.b32 	%r141, 1, %r141, %p13;
$L__BB0_21:
	ld.shared.u32 	%r92, [%r3+8];
	setp.ne.s32 	%p14, %r92, 1;
	@%p14 bra 	$L__BB0_23;
	mov.b32 	%r93, 2;
	st.local.v2.u32 	[%rd1], {%r2, %r93};
	cvta.global.u64 	%rd49, %rd42;
	{ // callseq 9, 0
	.param .b64 param0;
	st.param.b64 	[param0], %rd49;
	.param .b64 param1;
	st.param.b64 	[param1], %rd3;
	.param .b32 retval0;
	call.uni (retval0), 
	vprintf, 
	(
	param0, 
	param1
	);
	ld.param.b32 	%r94, [retval0];
	} // callseq 9
	ld.const.u32 	%r96, [%rd2+-12];
	setp.lt.s32 	%p15, %r96, %r140;
	min.s32 	%r140, %r96, %r140;
	selp.b32 	%r141, 2, %r141, %p15;
$L__BB0_23:
	ld.shared.u32 	%r97, [%r3+12];
	setp.ne.s32 	%p16, %r97, 1;
	@%p16 bra 	$L__BB0_25;
	mov.b32 	%r98, 3;
	st.local.v2.u32 	[%rd1], {%r2, %r98};
	cvta.global.u64 	%rd52, %rd42;
	{ // callseq 10, 0
	.param .b64 param0;
	st.param.b64 	[param0], %rd52;
	.param .b64 param1;
	st.param.b64 	[param1], %rd3;
	.param .b32 retval0;
	call.uni (retval0), 
	vprintf, 
	(
	param0, 
	param1
	);
	ld.param.b32 	%r99, [retval0];
	} // callseq 10
	ld.const.u32 	%r101, [%rd2+-8];
	setp.lt.s32 	%p17, %r101, %r140;
	min.s32 	%r140, %r101, %r140;
	selp.b32 	%r141, 3, %r141, %p17;
$L__BB0_25:
	ld.shared.u32 	%r102, [%r3+16];
	setp.ne.s32 	%p18, %r102, 1;
	@%p18 bra 	$L__BB0_27;
	mov.b32 	%r103, 4;
	st.local.v2.u32 	[%rd1], {%r2, %r103};
	cvta.global.u64 	%rd55, %rd42;
	{ // callseq 11, 0
	.param .b64 param0;
	st.param.b64 	[param0], %rd55;
	.param .b64 param1;
	st.param.b64 	[param1], %rd3;
	.param .b32 retval0;
	call.uni (retval0), 
	vprintf, 
	(
	param0, 
	param1
	);
	ld.param.b32 	%r104, [retval0];
	} // callseq 11
	ld.const.u32 	%r106, [%rd2+-4];
	setp.lt.s32 	%p19, %r106, %r140;
	selp.b32 	%r141, 4, %r141, %p19;
$L__BB0_27:
	setp.eq.s32 	%p20, %r141, 5;
	@%p20 bra 	$L__BB0_29;
	st.local.v2.u32 	[%rd1], {%r2, %r141};
	mov.u64 	%rd57, $str$4;
	cvta.global.u64 	%rd58, %rd57;
	{ // callseq 12, 0
	.param .b64 param0;
	st.param.b64 	[param0], %rd58;
	.param .b64 param1;
	st.param.b64 	[param1], %rd3;
	.param .b32 retval0;
	call.uni (retval0), 
	vprintf, 
	(
	param0, 
	param1
	);
	ld.param.b32 	%r107, [retval0];
	} // callseq 12
	shl.b32 	%r109, %r141, 2;
	mov.u32 	%r110, _ZZ37gale_shapley_algorithm_in_parallelismvE9men_state;
	add.s32 	%r111, %r110, %r109;
	mov.b32 	%r112, 1;
	st.shared.u32 	[%r111], %r112;
$L__BB0_29:
	ld.shared.u32 	%r113, [%r3];
	setp.ne.s32 	%p21, %r113, 1;
	setp.eq.s32 	%p22, %r141, 0;
	or.pred  	%p23, %p21, %p22;
	@%p23 bra 	$L__BB0_31;
	mov.b32 	%r114, 0;
	st.local.v2.u32 	[%rd1], {%r2, %r114};
	cvta.global.u64 	%rd61, %rd60;
	{ // callseq 13, 0
	.param .b64 param0;
	st.param.b64 	[param0], %rd61;
	.param .b64 param1;
	st.param.b64 	[param1], %rd3;
	.param .b32 retval0;
	call.uni (retval0), 
	vprintf, 
	(
	param0, 
	param1
	);
	ld.param.b32 	%r115, [retval0];
	} // callseq 13
	st.shared.u32 	[_ZZ37gale_shapley_algorithm_in_parallelismvE9men_state], %r114;
	st.shared.u32 	[%r3], %r114;
$L__BB0_31:
	ld.shared.u32 	%r117, [%r3+4];
	setp.ne.s32 	%p24, %r117, 1;
	setp.eq.s32 	%p25, %r141, 1;
	or.pred  	%p26, %p24, %p25;
	@%p26 bra 	$L__BB0_33;
	mov.b32 	%r118, 1;
	st.local.v2.u32 	[%rd1], {%r2, %r118};
	cvta.global.u64 	%rd64, %rd60;
	{ // callseq 14, 0
	.param .b64 param0;
	st.param.b64 	[param0], %rd64;
	.param .b64 param1;
	st.param.b64 	[param1], %rd3;
	.param .b32 retval0;
	call.uni (retval0), 
	vprintf, 
	(
	param0, 
	param1
	);
	ld.param.b32 	%r119, [retval0];
	} // callseq 14
	mov.b32 	%r121, 0;
	st.shared.u32 	[_ZZ37gale_shapley_algorithm_in_parallelismvE9men_state+4], %r121;
	st.shared.u32 	[%r3+4], %r121;
$L__BB0_33:
	ld.shared.u32 	%r122, [%r3+8];
	setp.ne.s32 	%p27, %r122, 1;
	setp.eq.s32 	%p28, %r141, 2;
	or.pred  	%p29, %p27, %p28;
	@%p29 bra 	$L__BB0_35;
	mov.b32 	%r123, 2;
	st.local.v2.u32 	[%rd1], {%r2, %r123};
	cvta.global.u64 	%rd67, %rd60;
	{ // callseq 15, 0
	.param .b64 param0;
	st.param.b64 	[param0], %rd67;
	.param .b64 param1;
	st.param.b64 	[param1], %rd3;
	.param .b32 retval0;
	call.uni (retval0), 
	vprintf, 
	(
	param0, 
	param1
	);
	ld.param.b32 	%r124, [retval0];
	} // callseq 15
	mov.b32 	%r126, 0;
	st.shared.u32 	[_ZZ37gale_shapley_algorithm_in_parallelismvE9men_state+8], %r126;
	st.shared.u32 	[%r3+8], %r126;
$L__BB0_35:
	ld.shared.u32 	%r127, [%r3+12];
	setp.ne.s32 	%p30, %r127, 1;
	setp.eq.s32 	%p31, %r141, 3;
	or.pred  	%p32, %p30, %p31;
	@%p32 bra 	$L__BB0_37;
	mov.b32 	%r128, 3;
	st.local.v2.u32 	[%rd1], {%r2, %r128};
	cvta.global.u64 	%rd70, %rd60;
	{ // callseq 16, 0
	.param .b64 param0;
	st.param.b64 	[param0], %rd70;
	.param .b64 param1;
	st.param.b64 	[param1], %rd3;
	.param .b32 retval0;
	call.uni (retval0), 
	vprintf, 
	(
	param0, 
	param1
	);
	ld.param.b32 	%r129, [retval0];
	} // callseq 16
	mov.b32 	%r131, 0;
	st.shared.u32 	[_ZZ37gale_shapley_algorithm_in_parallelismvE9men_state+12], %r131;
	st.shared.u32 	[%r3+12], %r131;
$L__BB0_37:
	ld.shared.u32 	%r132, [%r3+16];
	setp.ne.s32 	%p33, %r132, 1;
	setp.eq.s32 	%p34, %r141, 4;
	or.pred  	%p35, %p33, %p34;
	@%p35 bra 	$L__BB0_39;
	mov.b32 	%r133, 4;
	st.local.v2.u32 	[%rd1], {%r2, %r133};
	cvta.global.u64 	%rd73, %rd60;
	{ // callseq 17, 0
	.param .b64 param0;
	st.param.b64 	[param0], %rd73;
	.param .b64 param1;
	st.param.b64 	[param1], %rd3;
	.param .b32 retval0;
	call.uni (retval0), 
	vprintf, 
	(
	param0, 
	param1
	);
	ld.param.b32 	%r134, [retval0];
	} // callseq 17
	mov.b32 	%r136, 0;
	st.shared.u32 	[_ZZ37gale_shapley_algorithm_in_parallelismvE9men_state+16], %r136;
	st.shared.u32 	[%r3+16], %r136;
$L__BB0_39:
	add.s32 	%r137, %r137, 1;
	setp.ne.s32 	%p36, %r137, 10;
	@%p36 bra 	$L__BB0_4;
$L__BB0_40:
	ret;

}


// ===== COMPILED SASS (sm_100) =====

	.target	sm_100

	.elftype	@"ET_EXEC"


//--------------------- .note.nv.tkinfo           --------------------------
	.section	.note.nv.tkinfo,"",@"SHT_NOTE"
	.sectionflags	@"SHF_NOTE_NV_TKINFO"
	.tkinfo
        /*0018*/ 	.word	0x00000002
        /*0030*/ 	.string	""
        /*0030*/ 	.string	"ptxas"
        /*0030*/ 	.string	"Cuda compilation tools, release 13.0, V13.0.88"
        /*0030*/ 	.string	"Build cuda_13.0.r13.0/compiler.36424714_0"
        /*0030*/ 	.string	"-arch sm_100 -m 64 "



//--------------------- .note.nv.cuinfo           --------------------------
	.section	.note.nv.cuinfo,"",@"SHT_NOTE"
	.sectionflags	@"SHF_NOTE_NV_CUINFO"
        /*0018*/ 	.short	0x0002
        /*001a*/ 	.short	0x0064
        /*001c*/ 	.short	0x0082
	.zero		2


//--------------------- .nv.info                  --------------------------
	.section	.nv.info,"",@"SHT_CUDA_INFO"
	.align	4


	//----- nvinfo : EIATTR_REGCOUNT
	.align		4
        /*0000*/ 	.byte	0x04, 0x2f
        /*0002*/ 	.short	(.L_9 - .L_8)
	.align		4
.L_8:
        /*0004*/ 	.word	index@(_Z37gale_shapley_algorithm_in_parallelismv)
        /*0008*/ 	.word	0x0000001e


	//----- nvinfo : EIATTR_FRAME_SIZE
	.align		4
.L_9:
        /*000c*/ 	.byte	0x04, 0x11
        /*000e*/ 	.short	(.L_11 - .L_10)
	.align		4
.L_10:
        /*0010*/ 	.word	index@(_Z37gale_shapley_algorithm_in_parallelismv)
        /*0014*/ 	.word	0x00000008


	//----- nvinfo : EIATTR_MIN_STACK_SIZE
	.align		4
.L_11:
        /*0018*/ 	.byte	0x04, 0x12
        /*001a*/ 	.short	(.L_13 - .L_12)
	.align		4
.L_12:
        /*001c*/ 	.word	index@(_Z37gale_shapley_algorithm_in_parallelismv)
        /*0020*/ 	.word	0x00000008
.L_13:


//--------------------- .nv.compat                --------------------------
	.section	.nv.compat,"",@"SHT_CUDA_COMPAT_INFO"
	.align	4
        /*0000*/ 	.byte	0x02, 0x09, 0x00, 0x00, 0x02, 0x02, 0x01, 0x00, 0x02, 0x05, 0x05, 0x00, 0x03, 0x07, 0x01, 0x01
        /*0010*/ 	.byte	0x02, 0x03, 0x00, 0x00, 0x02, 0x06, 0x01, 0x00, 0x04, 0x0b, 0x08, 0x00, 0x09, 0x00, 0x00, 0x00
        /*0020*/ 	.byte	0x00, 0x00, 0x00, 0x00


//--------------------- .nv.info._Z37gale_shapley_algorithm_in_parallelismv --------------------------
	.section	.nv.info._Z37gale_shapley_algorithm_in_parallelismv,"",@"SHT_CUDA_INFO"
	.sectionflags	@""
	.align	4


	//----- nvinfo : EIATTR_CUDA_API_VERSION
	.align		4
        /*0000*/ 	.byte	0x04, 0x37
        /*0002*/ 	.short	(.L_15 - .L_14)
.L_14:
        /*0004*/ 	.word	0x00000082


	//----- nvinfo : EIATTR_SPARSE_MMA_MASK
	.align		4
.L_15:
        /*0008*/ 	.byte	0x03, 0x50
        /*000a*/ 	.short	0x0000


	//----- nvinfo : EIATTR_MAXREG_COUNT
	.align		4
        /*000c*/ 	.byte	0x03, 0x1b
        /*000e*/ 	.short	0x00ff


	//----- nvinfo : EIATTR_NUM_BARRIERS
	.align		4
        /*0010*/ 	.byte	0x02, 0x4c
        /*0012*/ 	.byte	0x01
	.zero		1


	//----- nvinfo : EIATTR_EXTERNS
	.align		4
        /*0014*/ 	.byte	0x04, 0x0f
        /*0016*/ 	.short	(.L_17 - .L_16)


	//   ....[0]....
	.align		4
.L_16:
        /*0018*/ 	.word	index@(vprintf)


	//----- nvinfo : EIATTR_MERCURY_ISA_VERSION
	.align		4
.L_17:
        /*001c*/ 	.byte	0x03, 0x5f
        /*001e*/ 	.short	0x0101


	//----- nvinfo : EIATTR_VRC_CTA_INIT_COUNT
	.align		4
        /*0020*/ 	.byte	0x02, 0x4a
	.zero		1
	.zero		1


	//----- nvinfo : EIATTR_SYSCALL_OFFSETS
	.align		4
        /*0024*/ 	.byte	0x04, 0x46
        /*0026*/ 	.short	(.L_19 - .L_18)


	//   ....[0]....
.L_18:
        /*0028*/ 	.word	0x00000120


	//   ....[1]....
        /*002c*/ 	.word	0x000001e0


	//   ....[2]....
        /*0030*/ 	.word	0x00000480


	//   ....[3]....
        /*0034*/ 	.word	0x00000630


	//   ....[4]....
        /*0038*/ 	.word	0x000007e0


	//   ....[5]....
        /*003c*/ 	.word	0x00000990


	//   ....[6]....
        /*0040*/ 	.word	0x00000b40


	//   ....[7]....
        /*0044*/ 	.word	0x00000ce0


	//   ....[8]....
        /*0048*/ 	.word	0x00000e20


	//   ....[9]....
        /*004c*/ 	.word	0x00000f60


	//   ....[10]....
        /*0050*/ 	.word	0x000010a0


	//   ....[11]....
        /*0054*/ 	.word	0x000011e0


	//   ....[12]....
        /*0058*/ 	.word	0x00001300


	//   ....[13]....
        /*005c*/ 	.word	0x00001470


	//   ....[14]....
        /*0060*/ 	.word	0x000015d0


	//   ....[15]....
        /*0064*/ 	.word	0x00001730


	//   ....[16]....
        /*0068*/ 	.word	0x00001890


	//   ....[17]....
        /*006c*/ 	.word	0x000019e0


	//----- nvinfo : EIATTR_EXIT_INSTR_OFFSETS
	.align		4
.L_19:
        /*0070*/ 	.byte	0x04, 0x1c
        /*0072*/ 	.short	(.L_21 - .L_20)


	//   ....[0]....
.L_20:
        /*0074*/ 	.word	0x00000b80


	//   ....[1]....
        /*0078*/ 	.word	0x00001a70


	//----- nvinfo : EIATTR_CRS_STACK_SIZE
	.align		4
.L_21:
        /*007c*/ 	.byte	0x04, 0x1e
        /*007e*/ 	.short	(.L_23 - .L_22)
.L_22:
        /*0080*/ 	.word	0x00000000


	//----- nvinfo : EIATTR_SW_WAR
	.align		4
.L_23:
        /*0084*/ 	.byte	0x04, 0x36
        /*0086*/ 	.short	(.L_25 - .L_24)
.L_24:
        /*0088*/ 	.word	0x00000008
.L_25:


//--------------------- .nv.callgraph             --------------------------
	.section	.nv.callgraph,"",@"SHT_CUDA_CALLGRAPH"
	.align	4
	.sectionentsize	8
	.align		4
        /*0000*/ 	.word	0x00000000
	.align		4
        /*0004*/ 	.word	0xffffffff
	.align		4
        /*0008*/ 	.word	index@(_Z37gale_shapley_algorithm_in_parallelismv)
	.align		4
        /*000c*/ 	.word	index@(vprintf)
	.align		4
        /*0010*/ 	.word	0x00000000
	.align		4
        /*0014*/ 	.word	0xfffffffe
	.align		4
        /*0018*/ 	.word	0x00000000
	.align		4
        /*001c*/ 	.word	0xfffffffd
	.align		4
        /*0020*/ 	.word	0x00000000
	.align		4
        /*0024*/ 	.word	0xfffffffc


//--------------------- .nv.constant4             --------------------------
	.section	.nv.constant4,"a",@progbits
	.align	8
	.align		8
.nv.constant4:
        /*0000*/ 	.dword	vprintf
	.align		8
        /*0008*/ 	.dword	$str
	.align		8
        /*0010*/ 	.dword	$str$1
	.align		8
        /*0018*/ 	.dword	$str$2
	.align		8
        /*0020*/ 	.dword	$str$3
	.align		8
        /*0028*/ 	.dword	$str$4
	.align		8
        /*0030*/ 	.dword	$str$5


//--------------------- .nv.constant3             --------------------------
	.section	.nv.constant3,"a",@progbits
	.align	4
.nv.constant3:
	.type		preference_list_men,@object
	.size		preference_list_men,(ranking_matrix_women - preference_list_men)
preference_list_men:
        /*0000*/ 	.byte	0x03, 0x00, 0x00, 0x00, 0x01, 0x00, 0x00, 0x00, 0x02, 0x00, 0x00, 0x00, 0x00, 0x00, 0x00, 0x00
        /*0010*/ 	.byte	0x04, 0x00, 0x00, 0x00, 0x04, 0x00, 0x00, 0x00, 0x02, 0x00, 0x00, 0x00, 0x01, 0x00, 0x00, 0x00
        /*0020*/ 	.byte	0x00, 0x00, 0x00, 0x00, 0x03, 0x00, 0x00, 0x00, 0x01, 0x00, 0x00, 0x00, 0x04, 0x00, 0x00, 0x00
        /*0030*/ 	.byte	0x00, 0x00, 0x00, 0x00, 0x03, 0x00, 0x00, 0x00, 0x02, 0x00, 0x00, 0x00, 0x04, 0x00, 0x00, 0x00
        /*0040*/ 	.byte	0x01, 0x00, 0x00, 0x00, 0x03, 0x00, 0x00, 0x00, 0x02, 0x00, 0x00, 0x00, 0x00, 0x00, 0x00, 0x00
        /*0050*/ 	.byte	0x03, 0x00, 0x00, 0x00, 0x00, 0x00, 0x00, 0x00, 0x01, 0x00, 0x00, 0x00, 0x02, 0x00, 0x00, 0x00
        /*0060*/ 	.byte	0x04, 0x00, 0x00, 0x00
	.type		ranking_matrix_women,@object
	.size		ranking_matrix_women,(.L_1 - ranking_matrix_women)
ranking_matrix_women:
        /*0064*/ 	.byte	0x04, 0x00, 0x00, 0x00, 0x01, 0x00, 0x00, 0x00, 0x03, 0x00, 0x00, 0x00, 0x00, 0x00, 0x00, 0x00
        /*0074*/ 	.byte	0x02, 0x00, 0x00, 0x00, 0x01, 0x00, 0x00, 0x00, 0x00, 0x00, 0x00, 0x00, 0x03, 0x00, 0x00, 0x00
        /*0084*/ 	.byte	0x02, 0x00, 0x00, 0x00, 0x04, 0x00, 0x00, 0x00, 0x00, 0x00, 0x00, 0x00, 0x04, 0x00, 0x00, 0x00
        /*0094*/ 	.byte	0x01, 0x00, 0x00, 0x00, 0x03, 0x00, 0x00, 0x00, 0x02, 0x00, 0x00, 0x00, 0x01, 0x00, 0x00, 0x00
        /*00a4*/ 	.byte	0x03, 0x00, 0x00, 0x00, 0x02, 0x00, 0x00, 0x00, 0x00, 0x00, 0x00, 0x00, 0x04, 0x00, 0x00, 0x00
        /*00b4*/ 	.byte	0x02, 0x00, 0x00, 0x00, 0x00, 0x00, 0x00, 0x00, 0x03, 0x00, 0x00, 0x00, 0x04, 0x00, 0x00, 0x00
        /*00c4*/ 	.byte	0x01, 0x00, 0x00, 0x00
.L_1:


//--------------------- .text._Z37gale_shapley_algorithm_in_parallelismv --------------------------
	.section	.text._Z37gale_shapley_algorithm_in_parallelismv,"ax",@progbits
	.align	128
        .global         _Z37gale_shapley_algorithm_in_parallelismv
        .type           _Z37gale_shapley_algorithm_in_parallelismv,@function
        .size           _Z37gale_shapley_algorithm_in_parallelismv,(.L_x_49 - _Z37gale_shapley_algorithm_in_parallelismv)
        .other          _Z37gale_shapley_algorithm_in_parallelismv,@"STO_CUDA_ENTRY STV_DEFAULT"
_Z37gale_shapley_algorithm_in_parallelismv:
.text._Z37gale_shapley_algorithm_in_parallelismv:
[----:B------:R-:W0:Y:S01]  /*0000*/  LDC R1, c[0x0][0x37c] ;  /* 0x0000df00ff017b82 */ /* 0x000e220000000800 */
[----:B------:R-:W1:Y:S01]  /*0010*/  S2R R25, SR_TID.X ;  /* 0x0000000000197919 */ /* 0x000e620000002100 */
[----:B------:R-:W2:Y:S01]  /*0020*/  LDCU UR4, c[0x0][0x2f8] ;  /* 0x00005f00ff0477ac */ /* 0x000ea20008000800 */
[----:B0-----:R-:W-:Y:S01]  /*0030*/  VIADD R1, R1, 0xfffffff8 ;  /* 0xfffffff801017836 */ /* 0x001fe20000000000 */
[----:B------:R-:W0:Y:S04]  /*0040*/  LDCU UR5, c[0x0][0x2fc] ;  /* 0x00005f80ff0577ac */ /* 0x000e280008000800 */
[----:B--2---:R-:W-:-:S05]  /*0050*/  IADD3 R19, P1, PT, R1, UR4, RZ ;  /* 0x0000000401137c10 */ /* 0x004fca000ff3e0ff */
[----:B0-----:R-:W-:Y:S01]  /*0060*/  IMAD.X R18, RZ, RZ, UR5, P1 ;  /* 0x00000005ff127e24 */ /* 0x001fe200088e06ff */
[----:B-1----:R-:W-:-:S13]  /*0070*/  ISETP.NE.AND P0, PT, R25, RZ, PT ;  /* 0x000000ff1900720c */ /* 0x002fda0003f05270 */
[----:B------:R-:W-:Y:S05]  /*0080*/  @P0 BRA `(.L_x_0) ;  /* 0x00000000002c0947 */ /* 0x000fea0003800000 */
[----:B------:R-:W-:Y:S01]  /*0090*/  MOV R0, 0x0 ;  /* 0x0000000000007802 */ /* 0x000fe20000000f00 */
[----:B------:R0:W-:Y:S01]  /*00a0*/  STL [R1], RZ ;  /* 0x000000ff01007387 */ /* 0x0001e20000100800 */
[----:B------:R-:W1:Y:S01]  /*00b0*/  LDCU.64 UR4, c[0x4][0x8] ;  /* 0x01000100ff0477ac */ /* 0x000e620008000a00 */
[----:B------:R-:W-:Y:S01]  /*00c0*/  IMAD.MOV.U32 R6, RZ, RZ, R19 ;  /* 0x000000ffff067224 */ /* 0x000fe200078e0013 */
[----:B------:R0:W2:Y:S01]  /*00d0*/  LDC.64 R2, c[0x4][R0] ;  /* 0x0100000000027b82 */ /* 0x0000a20000000a00 */
[----:B------:R-:W-:Y:S01]  /*00e0*/  MOV R7, R18 ;  /* 0x0000001200077202 */ /* 0x000fe20000000f00 */
[----:B-1----:R-:W-:Y:S02]  /*00f0*/  IMAD.U32 R4, RZ, RZ, UR4 ;  /* 0x00000004ff047e24 */ /* 0x002fe4000f8e00ff */
[----:B0-----:R-:W-:-:S07]  /*0100*/  IMAD.U32 R5, RZ, RZ, UR5 ;  /* 0x00000005ff057e24 */ /* 0x001fce000f8e00ff */
[----:B------:R-:W-:-:S07]  /*0110*/  LEPC R20, `(.L_x_1) ;  /* 0x000000001014794e */ /* 0x000fce0000000000 */
[----:B--2---:R-:W-:Y:S05]  /*0120*/  CALL.ABS.NOINC R2 ;  /* 0x0000000002007343 */ /* 0x004fea0003c00000 */
.L_x_1:
[----:B------:R-:W-:Y:S05]  /*0130*/  BRA `(.L_x_2) ;  /* 0x00000000002c7947 */ /* 0x000fea0003800000 */
.L_x_0:
[----:B------:R-:W-:Y:S01]  /*0140*/  MOV R2, 0x0 ;  /* 0x0000000000027802 */ /* 0x000fe20000000f00 */
[----:B------:R-:W-:Y:S01]  /*0150*/  VIADD R0, R25, 0xffffffff ;  /* 0xffffffff19007836 */ /* 0x000fe20000000000 */
[----:B------:R-:W0:Y:S01]  /*0160*/  LDCU.64 UR4, c[0x4][0x10] ;  /* 0x01000200ff0477ac */ /* 0x000e220008000a00 */
[----:B------:R-:W-:Y:S02]  /*0170*/  IMAD.MOV.U32 R6, RZ, RZ, R19 ;  /* 0x000000ffff067224 */ /* 0x000fe400078e0013 */
[----:B------:R-:W-:Y:S01]  /*0180*/  IMAD.MOV.U32 R7, RZ, RZ, R18 ;  /* 0x000000ffff077224 */ /* 0x000fe200078e0012 */
[----:B------:R1:W-:Y:S01]  /*0190*/  STL [R1], R0 ;  /* 0x0000000001007387 */ /* 0x0003e20000100800 */
[----:B------:R-:W2:Y:S01]  /*01a0*/  LDC.64 R2, c[0x4][R2] ;  /* 0x0100000002027b82 */ /* 0x000ea20000000a00 */
[----:B0-----:R-:W-:Y:S02]  /*01b0*/  IMAD.U32 R4, RZ, RZ, UR4 ;  /* 0x00000004ff047e24 */ /* 0x001fe4000f8e00ff */
[----:B-1----:R-:W-:-:S07]  /*01c0*/  IMAD.U32 R5, RZ, RZ, UR5 ;  /* 0x00000005ff057e24 */ /* 0x002fce000f8e00ff */
[----:B------:R-:W-:-:S07]  /*01d0*/  LEPC R20, `(.L_x_2) ;  /* 0x000000001014794e */ /* 0x000fce0000000000 */
[----:B--2---:R-:W-:Y:S05]  /*01e0*/  CALL.ABS.NOINC R2 ;  /* 0x0000000002007343 */ /* 0x004fea0003c00000 */
.L_x_2:
[----:B------:R-:W0:Y:S01]  /*01f0*/  S2R R3, SR_CgaCtaId ;  /* 0x0000000000037919 */ /* 0x000e220000008800 */
[----:B------:R-:W-:Y:S01]  /*0200*/  MOV R0, 0x400 ;  /* 0x0000040000007802 */ /* 0x000fe20000000f00 */
[----:B------:R-:W-:Y:S02]  /*0210*/  IMAD.MOV.U32 R4, RZ, RZ, 0x64 ;  /* 0x00000064ff047424 */ /* 0x000fe400078e00ff */
[C---:B------:R-:W-:Y:S01]  /*0220*/  VIADD R2, R25.reuse, 0xffffffff ;  /* 0xffffffff19027836 */ /* 0x040fe20000000000 */
[----:B------:R-:W-:Y:S01]  /*0230*/  IADD3 R0, PT, PT, R0, 0x28, RZ ;  /* 0x0000002800007810 */ /* 0x000fe20007ffe0ff */
[----:B------:R-:W-:Y:S02]  /*0240*/  IMAD.MOV.U32 R24, RZ, RZ, RZ ;  /* 0x000000ffff187224 */ /* 0x000fe400078e00ff */
[----:B------:R-:W-:Y:S01]  /*0250*/  IMAD R23, R25, 0x14, R4 ;  /* 0x0000001419177824 */ /* 0x000fe200078e0204 */
[----:B0-----:R-:W-:-:S05]  /*0260*/  LEA R26, R3, R0, 0x18 ;  /* 0x00000000031a7211 */ /* 0x001fca00078ec0ff */
[----:B------:R-:W-:-:S07]  /*0270*/  IMAD R22, R2, 0x14, R26 ;  /* 0x0000001402167824 */ /* 0x000fce00078e021a */
.L_x_47:
[----:B------:R-:W-:Y:S05]  /*0280*/  WARPSYNC.ALL ;  /* 0x0000000000007948 */ /* 0x000fea0003800000 */
[----:B------:R-:W-:Y:S01]  /*0290*/  ISETP.NE.AND P0, PT, R25, RZ, PT ;  /* 0x000000ff1900720c */ /* 0x000fe20003f05270 */
[----:B------:R-:W-:Y:S01]  /*02a0*/  VIADD R24, R24, 0x1 ;  /* 0x0000000118187836 */ /* 0x000fe20000000000 */
[----:B------:R-:W-:Y:S04]  /*02b0*/  BAR.SYNC.DEFER_BLOCKING 0x0 ;  /* 0x0000000000007b1d */ /* 0x000fe80000010000 */
[----:B------:R-:W-:-:S04]  /*02c0*/  ISETP.NE.AND P1, PT, R24, 0xa, PT ;  /* 0x0000000a1800780c */ /* 0x000fc80003f25270 */
[----:B------:R-:W-:-:S03]  /*02d0*/  P2R R27, PR, RZ, 0x2 ;  /* 0x00000002ff1b7803 */ /* 0x000fc60000000000 */
[----:B01234-:R-:W-:Y:S06]  /*02e0*/  @P0 BRA `(.L_x_3) ;  /* 0x0000000800280947 */ /* 0x01ffec0003800000 */
[----:B------:R-:W0:Y:S01]  /*02f0*/  S2UR UR5, SR_CgaCtaId ;  /* 0x00000000000579c3 */ /* 0x000e220000008800 */
[----:B------:R-:W-:Y:S02]  /*0300*/  UMOV UR4, 0x400 ;  /* 0x0000040000047882 */ /* 0x000fe40000000000 */
[----:B0-----:R-:W-:-:S09]  /*0310*/  ULEA UR4, UR5, UR4, 0x18 ;  /* 0x0000000405047291 */ /* 0x001fd2000f8ec0ff */
[----:B------:R-:W0:Y:S02]  /*0320*/  LDS R0, [UR4] ;  /* 0x00000004ff007984 */ /* 0x000e240008000800 */
[----:B0-----:R-:W-:Y:S01]  /*0330*/  ISETP.NE.AND P0, PT, R0, RZ, PT ;  /* 0x000000ff0000720c */ /* 0x001fe20003f05270 */
[----:B------:R-:W-:-:S12]  /*0340*/  IMAD.MOV.U32 R0, RZ, RZ, 0x1 ;  /* 0x00000001ff007424 */ /* 0x000fd800078e00ff */
[----:B------:R-:W-:Y:S05]  /*0350*/  @P0 BRA `(.L_x_4) ;  /* 0x0000000000500947 */ /* 0x000fea0003800000 */
[----:B------:R-:W0:Y:S01]  /*0360*/  LDS R0, [UR4+0x14] ;  /* 0x00001404ff007984 */ /* 0x000e220008000800 */
[----:B------:R-:W-:Y:S01]  /*0370*/  MOV R8, 0x0 ;  /* 0x0000000000087802 */ /* 0x000fe20000000f00 */
[----:B------:R-:W-:Y:S01]  /*0380*/  IMAD.MOV.U32 R12, RZ, RZ, 0x1 ;  /* 0x00000001ff0c7424 */ /* 0x000fe200078e00ff */
[----:B------:R-:W1:Y:S01]  /*0390*/  LDCU.64 UR6, c[0x4][0x18] ;  /* 0x01000300ff0677ac */ /* 0x000e620008000a00 */
[----:B------:R-:W-:Y:S01]  /*03a0*/  IMAD.MOV.U32 R10, RZ, RZ, RZ ;  /* 0x000000ffff0a7224 */ /* 0x000fe200078e00ff */
[----:B------:R-:W-:Y:S01]  /*03b0*/  MOV R6, R19 ;  /* 0x0000001300067202 */ /* 0x000fe20000000f00 */
[----:B------:R-:W-:Y:S01]  /*03c0*/  IMAD.MOV.U32 R7, RZ, RZ, R18 ;  /* 0x000000ffff077224 */ /* 0x000fe200078e0012 */
[----:B------:R-:W2:Y:S01]  /*03d0*/  LDC.64 R8, c[0x4][R8] ;  /* 0x0100000008087b82 */ /* 0x000ea20000000a00 */
[----:B-1----:R-:W-:Y:S02]  /*03e0*/  IMAD.U32 R4, RZ, RZ, UR6 ;  /* 0x00000006ff047e24 */ /* 0x002fe4000f8e00ff */
[----:B------:R-:W-:Y:S01]  /*03f0*/  IMAD.U32 R5, RZ, RZ, UR7 ;  /* 0x00000007ff057e24 */ /* 0x000fe2000f8e00ff */
[C---:B0-----:R-:W-:Y:S01]  /*0400*/  SHF.L.U32 R11, R0.reuse, 0x2, RZ ;  /* 0x00000002000b7819 */ /* 0x041fe200000006ff */
[----:B------:R-:W-:-:S05]  /*0410*/  VIADD R0, R0, 0x1 ;  /* 0x0000000100007836 */ /* 0x000fca0000000000 */
[----:B------:R-:W0:Y:S01]  /*0420*/  LDC R11, c[0x3][R11] ;  /* 0x00c000000b0b7b82 */ /* 0x000e220000000800 */
[----:B------:R1:W-:Y:S01]  /*0430*/  STS [UR4+0x14], R0 ;  /* 0x00001400ff007988 */ /* 0x0003e20008000804 */
[----:B0-----:R-:W-:-:S03]  /*0440*/  IMAD R3, R11, 0x14, R26 ;  /* 0x000000140b037824 */ /* 0x001fc600078e021a */
[----:B------:R1:W-:Y:S04]  /*0450*/  STL.64 [R1], R10 ;  /* 0x0000000a01007387 */ /* 0x0003e80000100a00 */
[----:B--2---:R1:W-:Y:S02]  /*0460*/  STS [R3], R12 ;  /* 0x0000000c03007388 */ /* 0x0043e40000000800 */
[----:B------:R-:W-:-:S07]  /*0470*/  LEPC R20, `(.L_x_5) ;  /* 0x000000001014794e */ /* 0x000fce0000000000 */
[----:B-1----:R-:W-:Y:S05]  /*0480*/  CALL.ABS.NOINC R8 ;  /* 0x0000000008007343 */ /* 0x002fea0003c00000 */
.L_x_5:
[----:B------:R-:W-:-:S07]  /*0490*/  PRMT R0, RZ, 0x7610, R0 ;  /* 0x00007610ff007816 */ /* 0x000fce0000000000 */
.L_x_4:
[----:B------:R-:W0:Y:S01]  /*04a0*/  S2UR UR5, SR_CgaCtaId ;  /* 0x00000000000579c3 */ /* 0x000e220000008800 */
[----:B------:R-:W-:Y:S02]  /*04b0*/  UMOV UR4, 0x400 ;  /* 0x0000040000047882 */ /* 0x000fe40000000000 */
[----:B0-----:R-:W-:-:S09]  /*04c0*/  ULEA UR4, UR5, UR4, 0x18 ;  /* 0x0000000405047291 */ /* 0x001fd2000f8ec0ff */
[----:B------:R-:W0:Y:S02]  /*04d0*/  LDS R3, [UR4+0x4] ;  /* 0x00000404ff037984 */ /* 0x000e240008000800 */
[----:B0-----:R-:W-:-:S13]  /*04e0*/  ISETP.NE.AND P0, PT, R3, RZ, PT ;  /* 0x000000ff0300720c */ /* 0x001fda0003f05270 */
[----:B------:R-:W-:Y:S05]  /*04f0*/  @P0 BRA `(.L_x_6) ;  /* 0x0000000000540947 */ /* 0x000fea0003800000 */
[----:B------:R-:W0:Y:S01]  /*0500*/  LDS R0, [UR4+0x18] ;  /* 0x00001804ff007984 */ /* 0x000e220008000800 */
[----:B------:R-:W-:Y:S02]  /*0510*/  IMAD.MOV.U32 R11, RZ, RZ, 0x14 ;  /* 0x00000014ff0b7424 */ /* 0x000fe400078e00ff */
[----:B------:R-:W-:Y:S01]  /*0520*/  HFMA2 R10, -RZ, RZ, 0, 5.9604644775390625e-08 ;  /* 0x00000001ff0a7431 */ /* 0x000fe200000001ff */
[----:B------:R-:W-:Y:S01]  /*0530*/  MOV R8, 0x0 ;  /* 0x0000000000087802 */ /* 0x000fe20000000f00 */
[----:B------:R-:W-:Y:S01]  /*0540*/  IMAD.MOV.U32 R12, RZ, RZ, 0x1 ;  /* 0x00000001ff0c7424 */ /* 0x000fe200078e00ff */
[----:B------:R-:W1:Y:S01]  /*0550*/  LDCU.64 UR6, c[0x4][0x18] ;  /* 0x01000300ff0677ac */ /* 0x000e620008000a00 */
[----:B------:R-:W-:Y:S02]  /*0560*/  IMAD.MOV.U32 R6, RZ, RZ, R19 ;  /* 0x000000ffff067224 */ /* 0x000fe400078e0013 */
[----:B------:R-:W-:Y:S01]  /*0570*/  IMAD.MOV.U32 R7, RZ, RZ, R18 ;  /* 0x000000ffff077224 */ /* 0x000fe200078e0012 */
[----:B------:R-:W2:Y:S01]  /*0580*/  LDC.64 R8, c[0x4][R8] ;  /* 0x0100000008087b82 */ /* 0x000ea20000000a00 */
[----:B-1----:R-:W-:-:S02]  /*0590*/  IMAD.U32 R4, RZ, RZ, UR6 ;  /* 0x00000006ff047e24 */ /* 0x002fc4000f8e00ff */
[----:B------:R-:W-:Y:S02]  /*05a0*/  IMAD.U32 R5, RZ, RZ, UR7 ;  /* 0x00000007ff057e24 */ /* 0x000fe4000f8e00ff */
[C---:B0-----:R-:W-:Y:S02]  /*05b0*/  IMAD R11, R0.reuse, 0x4, R11 ;  /* 0x00000004000b7824 */ /* 0x041fe400078e020b */
[----:B------:R-:W-:-:S04]  /*05c0*/  VIADD R0, R0, 0x1 ;  /* 0x0000000100007836 */ /* 0x000fc80000000000 */
[----:B------:R-:W0:Y:S01]  /*05d0*/  LDC R11, c[0x3][R11] ;  /* 0x00c000000b0b7b82 */ /* 0x000e220000000800 */
[----:B------:R1:W-:Y:S01]  /*05e0*/  STS [UR4+0x18], R0 ;  /* 0x00001800ff007988 */ /* 0x0003e20008000804 */
[----:B0-----:R-:W-:-:S03]  /*05f0*/  IMAD R3, R11, 0x14, R26 ;  /* 0x000000140b037824 */ /* 0x001fc600078e021a */
[----:B------:R1:W-:Y:S04]  /*0600*/  STL.64 [R1], R10 ;  /* 0x0000000a01007387 */ /* 0x0003e80000100a00 */
[----:B--2---:R1:W-:Y:S02]  /*0610*/  STS [R3+0x4], R12 ;  /* 0x0000040c03007388 */ /* 0x0043e40000000800 */
[----:B------:R-:W-:-:S07]  /*0620*/  LEPC R20, `(.L_x_7) ;  /* 0x000000001014794e */ /* 0x000fce0000000000 */
[----:B-1----:R-:W-:Y:S05]  /*0630*/  CALL.ABS.NOINC R8 ;  /* 0x0000000008007343 */ /* 0x002fea0003c00000 */
.L_x_7:
[----:B------:R-:W-:-:S07]  /*0640*/  PRMT R0, RZ, 0x7610, R0 ;  /* 0x00007610ff007816 */ /* 0x000fce0000000000 */
.L_x_6:
[----:B------:R-:W0:Y:S01]  /*0650*/  S2UR UR5, SR_CgaCtaId ;  /* 0x00000000000579c3 */ /* 0x000e220000008800 */
[----:B------:R-:W-:Y:S02]  /*0660*/  UMOV UR4, 0x400 ;  /* 0x0000040000047882 */ /* 0x000fe40000000000 */
[----:B0-----:R-:W-:-:S09]  /*0670*/  ULEA UR4, UR5, UR4, 0x18 ;  /* 0x0000000405047291 */ /* 0x001fd2000f8ec0ff */
[----:B------:R-:W0:Y:S02]  /*0680*/  LDS R3, [UR4+0x8] ;  /* 0x00000804ff037984 */ /* 0x000e240008000800 */
[----:B0-----:R-:W-:-:S13]  /*0690*/  ISETP.NE.AND P0, PT, R3, RZ, PT ;  /* 0x000000ff0300720c */ /* 0x001fda0003f05270 */
[----:B------:R-:W-:Y:S05]  /*06a0*/  @P0 BRA `(.L_x_8) ;  /* 0x0000000000540947 */ /* 0x000fea0003800000 */
[----:B------:R-:W0:Y:S01]  /*06b0*/  LDS R0, [UR4+0x1c] ;  /* 0x00001c04ff007984 */ /* 0x000e220008000800 */
[----:B------:R-:W-:Y:S01]  /*06c0*/  IMAD.MOV.U32 R11, RZ, RZ, 0x28 ;  /* 0x00000028ff0b7424 */ /* 0x000fe200078e00ff */
[----:B------:R-:W-:Y:S01]  /*06d0*/  MOV R8, 0x0 ;  /* 0x0000000000087802 */ /* 0x000fe20000000f00 */
[----:B------:R-:W-:Y:S01]  /*06e0*/  IMAD.MOV.U32 R12, RZ, RZ, 0x1 ;  /* 0x00000001ff0c7424 */ /* 0x000fe200078e00ff */
[----:B------:R-:W1:Y:S01]  /*06f0*/  LDCU.64 UR6, c[0x4][0x18] ;  /* 0x01000300ff0677ac */ /* 0x000e620008000a00 */
[----:B------:R-:W-:Y:S01]  /*0700*/  IMAD.MOV.U32 R10, RZ, RZ, 0x2 ;  /* 0x00000002ff0a7424 */ /* 0x000fe200078e00ff */
[----:B------:R-:W-:Y:S01]  /*0710*/  MOV R6, R19 ;  /* 0x0000001300067202 */ /* 0x000fe20000000f00 */
[----:B------:R-:W-:Y:S01]  /*0720*/  IMAD.MOV.U32 R7, RZ, RZ, R18 ;  /* 0x000000ffff077224 */ /* 0x000fe200078e0012 */
[----:B------:R-:W2:Y:S01]  /*0730*/  LDC.64 R8, c[0x4][R8] ;  /* 0x0100000008087b82 */ /* 0x000ea20000000a00 */
[----:B-1----:R-:W-:Y:S02]  /*0740*/  IMAD.U32 R4, RZ, RZ, UR6 ;  /* 0x00000006ff047e24 */ /* 0x002fe4000f8e00ff */
[----:B------:R-:W-:Y:S01]  /*0750*/  IMAD.U32 R5, RZ, RZ, UR7 ;  /* 0x00000007ff057e24 */ /* 0x000fe2000f8e00ff */
[C---:B0-----:R-:W-:Y:S01]  /*0760*/  LEA R11, R0.reuse, R11, 0x2 ;  /* 0x0000000b000b7211 */ /* 0x041fe200078e10ff */
[----:B------:R-:W-:-:S05]  /*0770*/  VIADD R0, R0, 0x1 ;  /* 0x0000000100007836 */ /* 0x000fca0000000000 */
[----:B------:R-:W0:Y:S01]  /*0780*/  LDC R11, c[0x3][R11] ;  /* 0x00c000000b0b7b82 */ /* 0x000e220000000800 */
[----:B------:R1:W-:Y:S01]  /*0790*/  STS [UR4+0x1c], R0 ;  /* 0x00001c00ff007988 */ /* 0x0003e20008000804 */
[----:B0-----:R-:W-:-:S03]  /*07a0*/  IMAD R3, R11, 0x14, R26 ;  /* 0x000000140b037824 */ /* 0x001fc600078e021a */
[----:B------:R1:W-:Y:S04]  /*07b0*/  STL.64 [R1], R10 ;  /* 0x0000000a01007387 */ /* 0x0003e80000100a00 */
[----:B--2---:R1:W-:Y:S02]  /*07c0*/  STS [R3+0x8], R12 ;  /* 0x0000080c03007388 */ /* 0x0043e40000000800 */
[----:B------:R-:W-:-:S07]  /*07d0*/  LEPC R20, `(.L_x_9) ;  /* 0x000000001014794e */ /* 0x000fce0000000000 */
[----:B-1----:R-:W-:Y:S05]  /*07e0*/  CALL.ABS.NOINC R8 ;  /* 0x0000000008007343 */ /* 0x002fea0003c00000 */
.L_x_9:
[----:B------:R-:W-:-:S07]  /*07f0*/  PRMT R0, RZ, 0x7610, R0 ;  /* 0x00007610ff007816 */ /* 0x000fce0000000000 */
.L_x_8:
        /* <DEDUP_REMOVED lines=8> */
[----:B------:R-:W-:Y:S01]  /*0880*/  HFMA2 R10, -RZ, RZ, 0, 1.78813934326171875e-07 ;  /* 0x00000003ff0a7431 */ /* 0x000fe200000001ff */
        /* <DEDUP_REMOVED lines=17> */
.L_x_11:
[----:B------:R-:W-:-:S07]  /*09a0*/  PRMT R0, RZ, 0x7610, R0 ;  /* 0x00007610ff007816 */ /* 0x000fce0000000000 */
.L_x_10:
        /* <DEDUP_REMOVED lines=26> */
.L_x_13:
[----:B------:R-:W-:-:S07]  /*0b50*/  PRMT R0, RZ, 0x7610, R0 ;  /* 0x00007610ff007816 */ /* 0x000fce0000000000 */
.L_x_12:
[----:B------:R-:W-:-:S04]  /*0b60*/  PRMT R0, R0, 0x9910, RZ ;  /* 0x0000991000007816 */ /* 0x000fc800000000ff */
[----:B------:R-:W-:-:S13]  /*0b70*/  ISETP.NE.AND P0, PT, R0, RZ, PT ;  /* 0x000000ff0000720c */ /* 0x000fda0003f05270 */
[----:B------:R-:W-:Y:S05]  /*0b80*/  @P0 EXIT ;  /* 0x000000000000094d */ /* 0x000fea0003800000 */
.L_x_3:
[----:B------:R-:W-:Y:S01]  /*0b90*/  ISETP.NE.AND P0, PT, R25, RZ, PT ;  /* 0x000000ff1900720c */ /* 0x000fe20003f05270 */
[----:B------:R-:W-:Y:S05]  /*0ba0*/  WARPSYNC.ALL ;  /* 0x0000000000007948 */ /* 0x000fea0003800000 */
[----:B------:R-:W-:Y:S06]  /*0bb0*/  BAR.SYNC.DEFER_BLOCKING 0x0 ;  /* 0x0000000000007b1d */ /* 0x000fec0000010000 */
[----:B------:R-:W-:Y:S04]  /*0bc0*/  BSSY.RECONVERGENT B7, `(.L_x_14) ;  /* 0x00000e8000077945 */ /* 0x000fe80003800200 */
[----:B------:R-:W-:Y:S05]  /*0bd0*/  @!P0 BRA `(.L_x_15) ;  /* 0x0000000c00988947 */ /* 0x000fea0003800000 */
[----:B------:R-:W0:Y:S01]  /*0be0*/  LDS R0, [R22] ;  /* 0x0000000016007984 */ /* 0x000e220000000800 */
[----:B------:R-:W-:Y:S01]  /*0bf0*/  BSSY.RECONVERGENT B6, `(.L_x_16) ;  /* 0x0000014000067945 */ /* 0x000fe20003800200 */
[----:B------:R-:W-:Y:S02]  /*0c00*/  IMAD.MOV.U32 R16, RZ, RZ, 0x5 ;  /* 0x00000005ff107424 */ /* 0x000fe400078e00ff */
[----:B------:R-:W-:Y:S01]  /*0c10*/  IMAD.MOV.U32 R17, RZ, RZ, 0x5 ;  /* 0x00000005ff117424 */ /* 0x000fe200078e00ff */
[----:B0-----:R-:W-:-:S13]  /*0c20*/  ISETP.NE.AND P0, PT, R0, 0x1, PT ;  /* 0x000000010000780c */ /* 0x001fda0003f05270 */
[----:B------:R-:W-:Y:S05]  /*0c30*/  @P0 BRA `(.L_x_17) ;  /* 0x00000000003c0947 */ /* 0x000fea0003800000 */
[----:B------:R-:W-:Y:S01]  /*0c40*/  MOV R8, 0x0 ;  /* 0x0000000000087802 */ /* 0x000fe20000000f00 */
[----:B------:R-:W-:Y:S01]  /*0c50*/  IMAD.MOV.U32 R3, RZ, RZ, RZ ;  /* 0x000000ffff037224 */ /* 0x000fe200078e00ff */
[----:B------:R-:W0:Y:S01]  /*0c60*/  LDCU.64 UR4, c[0x4][0x20] ;  /* 0x01000400ff0477ac */ /* 0x000e220008000a00 */
[----:B------:R-:W-:Y:S02]  /*0c70*/  IMAD.MOV.U32 R6, RZ, RZ, R19 ;  /* 0x000000ffff067224 */ /* 0x000fe400078e0013 */
[----:B------:R-:W-:Y:S01]  /*0c80*/  IMAD.MOV.U32 R7, RZ, RZ, R18 ;  /* 0x000000ffff077224 */ /* 0x000fe200078e0012 */
[----:B------:R1:W-:Y:S01]  /*0c90*/  STL.64 [R1], R2 ;  /* 0x0000000201007387 */ /* 0x0003e20000100a00 */
[----:B------:R-:W2:Y:S01]  /*0ca0*/  LDC.64 R8, c[0x4][R8] ;  /* 0x0100000008087b82 */ /* 0x000ea20000000a00 */
[----:B0-----:R-:W-:Y:S01]  /*0cb0*/  IMAD.U32 R4, RZ, RZ, UR4 ;  /* 0x00000004ff047e24 */ /* 0x001fe2000f8e00ff */
[----:B-1----:R-:W-:-:S07]  /*0cc0*/  MOV R5, UR5 ;  /* 0x0000000500057c02 */ /* 0x002fce0008000f00 */
[----:B------:R-:W-:-:S07]  /*0cd0*/  LEPC R20, `(.L_x_18) ;  /* 0x000000001014794e */ /* 0x000fce0000000000 */
[----:B--2---:R-:W-:Y:S05]  /*0ce0*/  CALL.ABS.NOINC R8 ;  /* 0x0000000008007343 */ /* 0x004fea0003c00000 */
.L_x_18:
[----:B------:R-:W0:Y:S02]  /*0cf0*/  LDC R16, c[0x3][R23+-0x14] ;  /* 0x00fffb0017107b82 */ /* 0x000e240000000800 */
[C---:B0-----:R-:W-:Y:S02]  /*0d00*/  ISETP.GE.AND P0, PT, R16.reuse, 0x5, PT ;  /* 0x000000051000780c */ /* 0x041fe40003f06270 */
[----:B------:R-:W-:Y:S02]  /*0d10*/  VIMNMX R16, PT, PT, R16, 0x5, PT ;  /* 0x0000000510107848 */ /* 0x000fe40003fe0100 */
[----:B------:R-:W-:-:S09]  /*0d20*/  SEL R17, RZ, 0x5, !P0 ;  /* 0x00000005ff117807 */ /* 0x000fd20004000000 */
.L_x_17:
[----:B------:R-:W-:Y:S05]  /*0d30*/  BSYNC.RECONVERGENT B6 ;  /* 0x0000000000067941 */ /* 0x000fea0003800200 */
.L_x_16:
[----:B------:R-:W0:Y:S01]  /*0d40*/  LDS R0, [R22+0x4] ;  /* 0x0000040016007984 */ /* 0x000e220000000800 */
[----:B------:R-:W-:Y:S01]  /*0d50*/  BSSY.RECONVERGENT B6, `(.L_x_19) ;  /* 0x0000012000067945 */ /* 0x000fe20003800200 */
[----:B0-----:R-:W-:-:S13]  /*0d60*/  ISETP.NE.AND P0, PT, R0, 0x1, PT ;  /* 0x000000010000780c */ /* 0x001fda0003f05270 */
[----:B------:R-:W-:Y:S05]  /*0d70*/  @P0 BRA `(.L_x_20) ;  /* 0x00000000003c0947 */ /* 0x000fea0003800000 */
[----:B------:R-:W-:Y:S01]  /*0d80*/  MOV R8, 0x0 ;  /* 0x0000000000087802 */ /* 0x000fe20000000f00 */
[----:B------:R-:W-:Y:S01]  /*0d90*/  IMAD.MOV.U32 R3, RZ, RZ, 0x1 ;  /* 0x00000001ff037424 */ /* 0x000fe200078e00ff */
[----:B------:R-:W0:Y:S01]  /*0da0*/  LDCU.64 UR4, c[0x4][0x20] ;  /* 0x01000400ff0477ac */ /* 0x000e220008000a00 */
[----:B------:R-:W-:Y:S01]  /*0db0*/  MOV R6, R19 ;  /* 0x0000001300067202 */ /* 0x000fe20000000f00 */
[----:B------:R-:W-:Y:S02]  /*0dc0*/  IMAD.MOV.U32 R7, RZ, RZ, R18 ;  /* 0x000000ffff077224 */ /* 0x000fe400078e0012 */
[----:B------:R1:W-:Y:S01]  /*0dd0*/  STL.64 [R1], R2 ;  /* 0x0000000201007387 */ /* 0x0003e20000100a00 */
[----:B------:R-:W2:Y:S01]  /*0de0*/  LDC.64 R8, c[0x4][R8] ;  /* 0x0100000008087b82 */ /* 0x000ea20000000a00 */
[----:B0-----:R-:W-:Y:S02]  /*0df0*/  IMAD.U32 R4, RZ, RZ, UR4 ;  /* 0x00000004ff047e24 */ /* 0x001fe4000f8e00ff */
[----:B-1----:R-:W-:-:S07]  /*0e00*/  IMAD.U32 R5, RZ, RZ, UR5 ;  /* 0x00000005ff057e24 */ /* 0x002fce000f8e00ff */
[----:B------:R-:W-:-:S07]  /*0e10*/  LEPC R20, `(.L_x_21) ;  /* 0x000000001014794e */ /* 0x000fce0000000000 */
[----:B--2---:R-:W-:Y:S05]  /*0e20*/  CALL.ABS.NOINC R8 ;  /* 0x0000000008007343 */ /* 0x004fea0003c00000 */
.L_x_21:
[----:B------:R-:W0:Y:S02]  /*0e30*/  LDC R3, c[0x3][R23+-0x10] ;  /* 0x00fffc0017037b82 */ /* 0x000e240000000800 */
[----:B0-----:R-:W-:Y:S02]  /*0e40*/  ISETP.GE.AND P0, PT, R3, R16, PT ;  /* 0x000000100300720c */ /* 0x001fe40003f06270 */
[----:B------:R-:W-:Y:S02]  /*0e50*/  VIMNMX R16, PT, PT, R16, R3, PT ;  /* 0x0000000310107248 */ /* 0x000fe40003fe0100 */
[----:B------:R-:W-:-:S09]  /*0e60*/  SEL R17, R17, 0x1, P0 ;  /* 0x0000000111117807 */ /* 0x000fd20000000000 */
.L_x_20:
[----:B------:R-:W-:Y:S05]  /*0e70*/  BSYNC.RECONVERGENT B6 ;  /* 0x0000000000067941 */ /* 0x000fea0003800200 */
.L_x_19:
[----:B------:R-:W0:Y:S01]  /*0e80*/  LDS R0, [R22+0x8] ;  /* 0x0000080016007984 */ /* 0x000e220000000800 */
[----:B------:R-:W-:Y:S01]  /*0e90*/  BSSY.RECONVERGENT B6, `(.L_x_22) ;  /* 0x0000012000067945 */ /* 0x000fe20003800200 */
[----:B0-----:R-:W-:-:S13]  /*0ea0*/  ISETP.NE.AND P0, PT, R0, 0x1, PT ;  /* 0x000000010000780c */ /* 0x001fda0003f05270 */
[----:B------:R-:W-:Y:S05]  /*0eb0*/  @P0 BRA `(.L_x_23) ;  /* 0x00000000003c0947 */ /* 0x000fea0003800000 */
[----:B------:R-:W-:Y:S01]  /*0ec0*/  MOV R8, 0x0 ;  /* 0x0000000000087802 */ /* 0x000fe20000000f00 */
[----:B------:R-:W-:Y:S01]  /*0ed0*/  IMAD.MOV.U32 R3, RZ, RZ, 0x2 ;  /* 0x00000002ff037424 */ /* 0x000fe200078e00ff */
[----:B------:R-:W0:Y:S01]  /*0ee0*/  LDCU.64 UR4, c[0x4][0x20] ;  /* 0x01000400ff0477ac */ /* 0x000e220008000a00 */
[----:B------:R-:W-:Y:S01]  /*0ef0*/  IMAD.MOV.U32 R6, RZ, RZ, R19 ;  /* 0x000000ffff067224 */ /* 0x000fe200078e0013 */
[----:B------:R-:W-:Y:S02]  /*0f00*/  MOV R7, R18 ;  /* 0x0000001200077202 */ /* 0x000fe40000000f00 */
[----:B------:R1:W-:Y:S01]  /*0f10*/  STL.64 [R1], R2 ;  /* 0x0000000201007387 */ /* 0x0003e20000100a00 */
[----:B------:R-:W2:Y:S01]  /*0f20*/  LDC.64 R8, c[0x4][R8] ;  /* 0x0100000008087b82 */ /* 0x000ea20000000a00 */
[----:B0-----:R-:W-:Y:S02]  /*0f30*/  IMAD.U32 R4, RZ, RZ, UR4 ;  /* 0x00000004ff047e24 */ /* 0x001fe4000f8e00ff */
[----:B-1----:R-:W-:-:S07]  /*0f40*/  IMAD.U32 R5, RZ, RZ, UR5 ;  /* 0x00000005ff057e24 */ /* 0x002fce000f8e00ff */
[----:B------:R-:W-:-:S07]  /*0f50*/  LEPC R20, `(.L_x_24) ;  /* 0x000000001014794e */ /* 0x000fce0000000000 */
[----:B--2---:R-:W-:Y:S05]  /*0f60*/  CALL.ABS.NOINC R8 ;  /* 0x0000000008007343 */ /* 0x004fea0003c00000 */
.L_x_24:
[----:B------:R-:W0:Y:S02]  /*0f70*/  LDC R3, c[0x3][R23+-0xc] ;  /* 0x00fffd0017037b82 */ /* 0x000e240000000800 */
[----:B0-----:R-:W-:Y:S02]  /*0f80*/  ISETP.GE.AND P0, PT, R3, R16, PT ;  /* 0x000000100300720c */ /* 0x001fe40003f06270 */
[----:B------:R-:W-:Y:S02]  /*0f90*/  VIMNMX R16, PT, PT, R16, R3, PT ;  /* 0x0000000310107248 */ /* 0x000fe40003fe0100 */
[----:B------:R-:W-:-:S09]  /*0fa0*/  SEL R17, R17, 0x2, P0 ;  /* 0x0000000211117807 */ /* 0x000fd20000000000 */
.L_x_23:
[----:B------:R-:W-:Y:S05]  /*0fb0*/  BSYNC.RECONVERGENT B6 ;  /* 0x0000000000067941 */ /* 0x000fea0003800200 */
.L_x_22:
[----:B------:R-:W0:Y:S01]  /*0fc0*/  LDS R0, [R22+0xc] ;  /* 0x00000c0016007984 */ /* 0x000e220000000800 */
[----:B------:R-:W-:Y:S01]  /*0fd0*/  BSSY.RECONVERGENT B6, `(.L_x_25) ;  /* 0x0000012000067945 */ /* 0x000fe20003800200 */
[----:B0-----:R-:W-:-:S13]  /*0fe0*/  ISETP.NE.AND P0, PT, R0, 0x1, PT ;  /* 0x000000010000780c */ /* 0x001fda0003f05270 */
[----:B------:R-:W-:Y:S05]  /*0ff0*/  @P0 BRA `(.L_x_26) ;  /* 0x00000000003c0947 */ /* 0x000fea0003800000 */
[----:B------:R-:W-:Y:S01]  /*1000*/  MOV R8, 0x0 ;  /* 0x0000000000087802 */ /* 0x000fe20000000f00 */
[----:B------:R-:W-:Y:S01]  /*1010*/  IMAD.MOV.U32 R3, RZ, RZ, 0x3 ;  /* 0x00000003ff037424 */ /* 0x000fe200078e00ff */
[----:B------:R-:W0:Y:S01]  /*1020*/  LDCU.64 UR4, c[0x4][0x20] ;  /* 0x01000400ff0477ac */ /* 0x000e220008000a00 */
[----:B------:R-:W-:Y:S02]  /*1030*/  IMAD.MOV.U32 R6, RZ, RZ, R19 ;  /* 0x000000ffff067224 */ /* 0x000fe400078e0013 */
[----:B------:R-:W-:Y:S01]  /*1040*/  IMAD.MOV.U32 R7, RZ, RZ, R18 ;  /* 0x000000ffff077224 */ /* 0x000fe200078e0012 */
[----:B------:R1:W-:Y:S01]  /*1050*/  STL.64 [R1], R2 ;  /* 0x0000000201007387 */ /* 0x0003e20000100a00 */
[----:B------:R-:W2:Y:S01]  /*1060*/  LDC.64 R8, c[0x4][R8] ;  /* 0x0100000008087b82 */ /* 0x000ea20000000a00 */
[----:B0-----:R-:W-:Y:S02]  /*1070*/  IMAD.U32 R4, RZ, RZ, UR4 ;  /* 0x00000004ff047e24 */ /* 0x001fe4000f8e00ff */
[----:B-1----:R-:W-:-:S07]  /*1080*/  IMAD.U32 R5, RZ, RZ, UR5 ;  /* 0x00000005ff057e24 */ /* 0x002fce000f8e00ff */
[----:B------:R-:W-:-:S07]  /*1090*/  LEPC R20, `(.L_x_27) ;  /* 0x000000001014794e */ /* 0x000fce0000000000 */
[----:B--2---:R-:W-:Y:S05]  /*10a0*/  CALL.ABS.NOINC R8 ;  /* 0x0000000008007343 */ /* 0x004fea0003c00000 */
.L_x_27:
[----:B------:R-:W0:Y:S02]  /*10b0*/  LDC R3, c[0x3][R23+-0x8] ;  /* 0x00fffe0017037b82 */ /* 0x000e240000000800 */
[----:B0-----:R-:W-:Y:S02]  /*10c0*/  ISETP.GE.AND P0, PT, R3, R16, PT ;  /* 0x000000100300720c */ /* 0x001fe40003f06270 */
[----:B------:R-:W-:Y:S02]  /*10d0*/  VIMNMX R16, PT, PT, R16, R3, PT ;  /* 0x0000000310107248 */ /* 0x000fe40003fe0100 */
[----:B------:R-:W-:-:S09]  /*10e0*/  SEL R17, R17, 0x3, P0 ;  /* 0x0000000311117807 */ /* 0x000fd20000000000 */
.L_x_26:
[----:B------:R-:W-:Y:S05]  /*10f0*/  BSYNC.RECONVERGENT B6 ;  /* 0x0000000000067941 */ /* 0x000fea0003800200 */
.L_x_25:
[----:B------:R-:W0:Y:S01]  /*1100*/  LDS R0, [R22+0x10] ;  /* 0x0000100016007984 */ /* 0x000e220000000800 */
[----:B------:R-:W-:Y:S01]  /*1110*/  BSSY.RECONVERGENT B6, `(.L_x_28) ;  /* 0x0000011000067945 */ /* 0x000fe20003800200 */
[----:B0-----:R-:W-:-:S13]  /*1120*/  ISETP.NE.AND P0, PT, R0, 0x1, PT ;  /* 0x000000010000780c */ /* 0x001fda0003f05270 */
[----:B------:R-:W-:Y:S05]  /*1130*/  @P0 BRA `(.L_x_29) ;  /* 0x0000000000380947 */ /* 0x000fea0003800000 */
[----:B------:R-:W-:Y:S01]  /*1140*/  HFMA2 R3, -RZ, RZ, 0, 2.384185791015625e-07 ;  /* 0x00000004ff037431 */ /* 0x000fe200000001ff */
[----:B------:R-:W-:Y:S01]  /*1150*/  MOV R8, 0x0 ;  /* 0x0000000000087802 */ /* 0x000fe20000000f00 */
        /* <DEDUP_REMOVED lines=9> */
.L_x_30:
[----:B------:R-:W0:Y:S02]  /*11f0*/  LDC R3, c[0x3][R23+-0x4] ;  /* 0x00ffff0017037b82 */ /* 0x000e240000000800 */
[----:B0-----:R-:W-:-:S04]  /*1200*/  ISETP.GE.AND P0, PT, R3, R16, PT ;  /* 0x000000100300720c */ /* 0x001fc80003f06270 */
[----:B------:R-:W-:-:S09]  /*1210*/  SEL R17, R17, 0x4, P0 ;  /* 0x0000000411117807 */ /* 0x000fd20000000000 */
.L_x_29:
[----:B------:R-:W-:Y:S05]  /*1220*/  BSYNC.RECONVERGENT B6 ;  /* 0x0000000000067941 */ /* 0x000fea0003800200 */
.L_x_28:
[----:B------:R-:W-:Y:S01]  /*1230*/  ISETP.NE.AND P0, PT, R17, 0x5, PT ;  /* 0x000000051100780c */ /* 0x000fe20003f05270 */
[----:B------:R-:W-:-:S12]  /*1240*/  BSSY.RECONVERGENT B6, `(.L_x_31) ;  /* 0x0000013000067945 */ /* 0x000fd80003800200 */
[----:B------:R-:W-:Y:S05]  /*1250*/  @!P0 BRA `(.L_x_32) ;  /* 0x0000000000448947 */ /* 0x000fea0003800000 */
[----:B------:R-:W-:Y:S01]  /*1260*/  MOV R8, 0x0 ;  /* 0x0000000000087802 */ /* 0x000fe20000000f00 */
[----:B------:R-:W-:Y:S01]  /*1270*/  IMAD.MOV.U32 R16, RZ, RZ, R2 ;  /* 0x000000ffff107224 */ /* 0x000fe200078e0002 */
[----:B------:R-:W0:Y:S01]  /*1280*/  LDCU.64 UR4, c[0x4][0x28] ;  /* 0x01000500ff0477ac */ /* 0x000e220008000a00 */
[----:B------:R-:W-:Y:S02]  /*1290*/  IMAD.MOV.U32 R6, RZ, RZ, R19 ;  /* 0x000000ffff067224 */ /* 0x000fe400078e0013 */
[----:B------:R-:W-:Y:S01]  /*12a0*/  IMAD.MOV.U32 R7, RZ, RZ, R18 ;  /* 0x000000ffff077224 */ /* 0x000fe200078e0012 */
[----:B------:R1:W-:Y:S01]  /*12b0*/  STL.64 [R1], R16 ;  /* 0x0000001001007387 */ /* 0x0003e20000100a00 */
[----:B------:R-:W2:Y:S01]  /*12c0*/  LDC.64 R8, c[0x4][R8] ;  /* 0x0100000008087b82 */ /* 0x000ea20000000a00 */
[----:B0-----:R-:W-:Y:S01]  /*12d0*/  MOV R4, UR4 ;  /* 0x0000000400047c02 */ /* 0x001fe20008000f00 */
[----:B-1----:R-:W-:-:S07]  /*12e0*/  IMAD.U32 R5, RZ, RZ, UR5 ;  /* 0x00000005ff057e24 */ /* 0x002fce000f8e00ff */
[----:B------:R-:W-:-:S07]  /*12f0*/  LEPC R20, `(.L_x_33) ;  /* 0x000000001014794e */ /* 0x000fce0000000000 */
[----:B--2---:R-:W-:Y:S05]  /*1300*/  CALL.ABS.NOINC R8 ;  /* 0x0000000008007343 */ /* 0x004fea0003c00000 */
.L_x_33:
[----:B------:R-:W0:Y:S01]  /*1310*/  S2UR UR5, SR_CgaCtaId ;  /* 0x00000000000579c3 */ /* 0x000e220000008800 */
[----:B------:R-:W-:Y:S01]  /*1320*/  UMOV UR4, 0x400 ;  /* 0x0000040000047882 */ /* 0x000fe20000000000 */
[----:B------:R-:W-:Y:S01]  /*1330*/  IMAD.MOV.U32 R3, RZ, RZ, 0x1 ;  /* 0x00000001ff037424 */ /* 0x000fe200078e00ff */
[----:B0-----:R-:W-:-:S06]  /*1340*/  ULEA UR4, UR5, UR4, 0x18 ;  /* 0x0000000405047291 */ /* 0x001fcc000f8ec0ff */
[----:B------:R-:W-:-:S05]  /*1350*/  LEA R0, R17, UR4, 0x2 ;  /* 0x0000000411007c11 */ /* 0x000fca000f8e10ff */
[----:B------:R0:W-:Y:S02]  /*1360*/  STS [R0], R3 ;  /* 0x0000000300007388 */ /* 0x0001e40000000800 */
.L_x_32:
[----:B------:R-:W-:Y:S05]  /*1370*/  BSYNC.RECONVERGENT B6 ;  /* 0x0000000000067941 */ /* 0x000fea0003800200 */
.L_x_31:
[----:B0-----:R-:W0:Y:S01]  /*1380*/  LDS R0, [R22] ;  /* 0x0000000016007984 */ /* 0x001e220000000800 */
[----:B------:R-:W-:Y:S01]  /*1390*/  ISETP.NE.AND P0, PT, R17, RZ, PT ;  /* 0x000000ff1100720c */ /* 0x000fe20003f05270 */
[----:B------:R-:W-:Y:S03]  /*13a0*/  BSSY.RECONVERGENT B6, `(.L_x_34) ;  /* 0x0000013000067945 */ /* 0x000fe60003800200 */
[----:B0-----:R-:W-:-:S13]  /*13b0*/  ISETP.NE.OR P0, PT, R0, 0x1, !P0 ;  /* 0x000000010000780c */ /* 0x001fda0004705670 */
        /* <DEDUP_REMOVED lines=12> */
.L_x_36:
[----:B------:R-:W0:Y:S01]  /*1480*/  S2UR UR5, SR_CgaCtaId ;  /* 0x00000000000579c3 */ /* 0x000e220000008800 */
[----:B------:R-:W-:Y:S02]  /*1490*/  UMOV UR4, 0x400 ;  /* 0x0000040000047882 */ /* 0x000fe40000000000 */
[----:B0-----:R-:W-:-:S09]  /*14a0*/  ULEA UR4, UR5, UR4, 0x18 ;  /* 0x0000000405047291 */ /* 0x001fd2000f8ec0ff */
[----:B------:R-:W-:Y:S04]  /*14b0*/  STS [UR4], RZ ;  /* 0x000000ffff007988 */ /* 0x000fe80008000804 */
[----:B------:R0:W-:Y:S02]  /*14c0*/  STS [R22], RZ ;  /* 0x000000ff16007388 */ /* 0x0001e40000000800 */
.L_x_35:
[----:B------:R-:W-:Y:S05]  /*14d0*/  BSYNC.RECONVERGENT B6 ;  /* 0x0000000000067941 */ /* 0x000fea0003800200 */
.L_x_34:
[----:B------:R-:W1:Y:S01]  /*14e0*/  LDS R0, [R22+0x4] ;  /* 0x0000040016007984 */ /* 0x000e620000000800 */
[----:B------:R-:W-:Y:S01]  /*14f0*/  ISETP.NE.AND P0, PT, R17, 0x1, PT ;  /* 0x000000011100780c */ /* 0x000fe20003f05270 */
[----:B------:R-:W-:Y:S03]  /*1500*/  BSSY.RECONVERGENT B6, `(.L_x_37) ;  /* 0x0000013000067945 */ /* 0x000fe60003800200 */
[----:B-1----:R-:W-:-:S13]  /*1510*/  ISETP.NE.OR P0, PT, R0, 0x1, !P0 ;  /* 0x000000010000780c */ /* 0x002fda0004705670 */
[----:B------:R-:W-:Y:S05]  /*1520*/  @P0 BRA `(.L_x_38) ;  /* 0x0000000000400947 */ /* 0x000fea0003800000 */
[----:B------:R-:W-:Y:S01]  /*1530*/  MOV R8, 0x0 ;  /* 0x0000000000087802 */ /* 0x000fe20000000f00 */
[----:B------:R-:W-:Y:S01]  /*1540*/  IMAD.MOV.U32 R3, RZ, RZ, 0x1 ;  /* 0x00000001ff037424 */ /* 0x000fe200078e00ff */
[----:B------:R-:W1:Y:S01]  /*1550*/  LDCU.64 UR4, c[0x4][0x30] ;  /* 0x01000600ff0477ac */ /* 0x000e620008000a00 */
[----:B------:R-:W-:Y:S02]  /*1560*/  IMAD.MOV.U32 R6, RZ, RZ, R19 ;  /* 0x000000ffff067224 */ /* 0x000fe400078e0013 */
[----:B------:R-:W-:Y:S01]  /*1570*/  IMAD.MOV.U32 R7, RZ, RZ, R18 ;  /* 0x000000ffff077224 */ /* 0x000fe200078e0012 */
[----:B------:R2:W-:Y:S01]  /*1580*/  STL.64 [R1], R2 ;  /* 0x0000000201007387 */ /* 0x0005e20000100a00 */
[----:B------:R-:W3:Y:S01]  /*1590*/  LDC.64 R8, c[0x4][R8] ;  /* 0x0100000008087b82 */ /* 0x000ee20000000a00 */
[----:B-1----:R-:W-:Y:S01]  /*15a0*/  MOV R4, UR4 ;  /* 0x0000000400047c02 */ /* 0x002fe20008000f00 */
[----:B--2---:R-:W-:-:S07]  /*15b0*/  IMAD.U32 R5, RZ, RZ, UR5 ;  /* 0x00000005ff057e24 */ /* 0x004fce000f8e00ff */
[----:B------:R-:W-:-:S07]  /*15c0*/  LEPC R20, `(.L_x_39) ;  /* 0x000000001014794e */ /* 0x000fce0000000000 */
[----:B0--3--:R-:W-:Y:S05]  /*15d0*/  CALL.ABS.NOINC R8 ;  /* 0x0000000008007343 */ /* 0x009fea0003c00000 */
.L_x_39:
[----:B------:R-:W0:Y:S01]  /*15e0*/  S2UR UR5, SR_CgaCtaId ;  /* 0x00000000000579c3 */ /* 0x000e220000008800 */
[----:B------:R-:W-:Y:S02]  /*15f0*/  UMOV UR4, 0x400 ;  /* 0x0000040000047882 */ /* 0x000fe40000000000 */
[----:B0-----:R-:W-:-:S09]  /*1600*/  ULEA UR4, UR5, UR4, 0x18 ;  /* 0x0000000405047291 */ /* 0x001fd2000f8ec0ff */
[----:B------:R-:W-:Y:S04]  /*1610*/  STS [UR4+0x4], RZ ;  /* 0x000004ffff007988 */ /* 0x000fe80008000804 */
[----:B------:R1:W-:Y:S02]  /*1620*/  STS [R22+0x4], RZ ;  /* 0x000004ff16007388 */ /* 0x0003e40000000800 */
.L_x_38:
[----:B------:R-:W-:Y:S05]  /*1630*/  BSYNC.RECONVERGENT B6 ;  /* 0x0000000000067941 */ /* 0x000fea0003800200 */
.L_x_37:
[----:B------:R-:W2:Y:S01]  /*1640*/  LDS R0, [R22+0x8] ;  /* 0x0000080016007984 */ /* 0x000ea20000000800 */
[----:B------:R-:W-:Y:S01]  /*1650*/  ISETP.NE.AND P0, PT, R17, 0x2, PT ;  /* 0x000000021100780c */ /* 0x000fe20003f05270 */
[----:B------:R-:W-:Y:S03]  /*1660*/  BSSY.RECONVERGENT B6, `(.L_x_40) ;  /* 0x0000013000067945 */ /* 0x000fe60003800200 */
[----:B--2---:R-:W-:-:S13]  /*1670*/  ISETP.NE.OR P0, PT, R0, 0x1, !P0 ;  /* 0x000000010000780c */ /* 0x004fda0004705670 */
[----:B------:R-:W-:Y:S05]  /*1680*/  @P0 BRA `(.L_x_41) ;  /* 0x0000000000400947 */ /* 0x000fea0003800000 */
[----:B------:R-:W-:Y:S01]  /*1690*/  MOV R8, 0x0 ;  /* 0x0000000000087802 */ /* 0x000fe20000000f00 */
[----:B------:R-:W-:Y:S01]  /*16a0*/  IMAD.MOV.U32 R3, RZ, RZ, 0x2 ;  /* 0x00000002ff037424 */ /* 0x000fe200078e00ff */
[----:B------:R-:W2:Y:S01]  /*16b0*/  LDCU.64 UR4, c[0x4][0x30] ;  /* 0x01000600ff0477ac */ /* 0x000ea20008000a00 */
[----:B------:R-:W-:Y:S02]  /*16c0*/  IMAD.MOV.U32 R6, RZ, RZ, R19 ;  /* 0x000000ffff067224 */ /* 0x000fe400078e0013 */
[----:B------:R-:W-:Y:S01]  /*16d0*/  IMAD.MOV.U32 R7, RZ, RZ, R18 ;  /* 0x000000ffff077224 */ /* 0x000fe200078e0012 */
[----:B------:R3:W-:Y:S01]  /*16e0*/  STL.64 [R1], R2 ;  /* 0x0000000201007387 */ /* 0x0007e20000100a00 */
[----:B------:R-:W4:Y:S01]  /*16f0*/  LDC.64 R8, c[0x4][R8] ;  /* 0x0100000008087b82 */ /* 0x000f220000000a00 */
[----:B--2---:R-:W-:Y:S01]  /*1700*/  MOV R4, UR4 ;  /* 0x0000000400047c02 */ /* 0x004fe20008000f00 */
[----:B---3--:R-:W-:-:S07]  /*1710*/  IMAD.U32 R5, RZ, RZ, UR5 ;  /* 0x00000005ff057e24 */ /* 0x008fce000f8e00ff */
[----:B------:R-:W-:-:S07]  /*1720*/  LEPC R20, `(.L_x_42) ;  /* 0x000000001014794e */ /* 0x000fce0000000000 */
[----:B01--4-:R-:W-:Y:S05]  /*1730*/  CALL.ABS.NOINC R8 ;  /* 0x0000000008007343 */ /* 0x013fea0003c00000 */
.L_x_42:
[----:B------:R-:W0:Y:S01]  /*1740*/  S2UR UR5, SR_CgaCtaId ;  /* 0x00000000000579c3 */ /* 0x000e220000008800 */
[----:B------:R-:W-:Y:S02]  /*1750*/  UMOV UR4, 0x400 ;  /* 0x0000040000047882 */ /* 0x000fe40000000000 */
[----:B0-----:R-:W-:-:S09]  /*1760*/  ULEA UR4, UR5, UR4, 0x18 ;  /* 0x0000000405047291 */ /* 0x001fd2000f8ec0ff */
[----:B------:R-:W-:Y:S04]  /*1770*/  STS [UR4+0x8], RZ ;  /* 0x000008ffff007988 */ /* 0x000fe80008000804 */
[----:B------:R2:W-:Y:S02]  /*1780*/  STS [R22+0x8], RZ ;  /* 0x000008ff16007388 */ /* 0x0005e40000000800 */
.L_x_41:
[----:B------:R-:W-:Y:S05]  /*1790*/  BSYNC.RECONVERGENT B6 ;  /* 0x0000000000067941 */ /* 0x000fea0003800200 */
.L_x_40:
[----:B------:R-:W3:Y:S01]  /*17a0*/  LDS R0, [R22+0xc] ;  /* 0x00000c0016007984 */ /* 0x000ee20000000800 */
[----:B------:R-:W-:Y:S01]  /*17b0*/  ISETP.NE.AND P0, PT, R17, 0x3, PT ;  /* 0x000000031100780c */ /* 0x000fe20003f05270 */
[----:B------:R-:W-:Y:S03]  /*17c0*/  BSSY.RECONVERGENT B6, `(.L_x_43) ;  /* 0x0000013000067945 */ /* 0x000fe60003800200 */
[----:B---3--:R-:W-:-:S13]  /*17d0*/  ISETP.NE.OR P0, PT, R0, 0x1, !P0 ;  /* 0x000000010000780c */ /* 0x008fda0004705670 */
[----:B------:R-:W-:Y:S05]  /*17e0*/  @P0 BRA `(.L_x_44) ;  /* 0x0000000000400947 */ /* 0x000fea0003800000 */
[----:B------:R-:W-:Y:S01]  /*17f0*/  MOV R8, 0x0 ;  /* 0x0000000000087802 */ /* 0x000fe20000000f00 */
[----:B------:R-:W-:Y:S01]  /*1800*/  IMAD.MOV.U32 R3, RZ, RZ, 0x3 ;  /* 0x00000003ff037424 */ /* 0x000fe200078e00ff */
[----:B------:R-:W3:Y:S01]  /*1810*/  LDCU.64 UR4, c[0x4][0x30] ;  /* 0x01000600ff0477ac */ /* 0x000ee20008000a00 */
[----:B------:R-:W-:Y:S02]  /*1820*/  IMAD.MOV.U32 R6, RZ, RZ, R19 ;  /* 0x000000ffff067224 */ /* 0x000fe400078e0013 */
[----:B------:R-:W-:Y:S01]  /*1830*/  IMAD.MOV.U32 R7, RZ, RZ, R18 ;  /* 0x000000ffff077224 */ /* 0x000fe200078e0012 */
[----:B------:R4:W-:Y:S01]  /*1840*/  STL.64 [R1], R2 ;  /* 0x0000000201007387 */ /* 0x0009e20000100a00 */
[----:B------:R-:W5:Y:S01]  /*1850*/  LDC.64 R8, c[0x4][R8] ;  /* 0x0100000008087b82 */ /* 0x000f620000000a00 */
[----:B---3--:R-:W-:Y:S01]  /*1860*/  MOV R4, UR4 ;  /* 0x0000000400047c02 */ /* 0x008fe20008000f00 */
[----:B----4-:R-:W-:-:S07]  /*1870*/  IMAD.U32 R5, RZ, RZ, UR5 ;  /* 0x00000005ff057e24 */ /* 0x010fce000f8e00ff */
[----:B------:R-:W-:-:S07]  /*1880*/  LEPC R20, `(.L_x_45) ;  /* 0x000000001014794e */ /* 0x000fce0000000000 */
[----:B012--5:R-:W-:Y:S05]  /*1890*/  CALL.ABS.NOINC R8 ;  /* 0x0000000008007343 */ /* 0x027fea0003c00000 */
.L_x_45:
[----:B------:R-:W0:Y:S01]  /*18a0*/  S2UR UR5, SR_CgaCtaId ;  /* 0x00000000000579c3 */ /* 0x000e220000008800 */
[----:B------:R-:W-:Y:S02]  /*18b0*/  UMOV UR4, 0x400 ;  /* 0x0000040000047882 */ /* 0x000fe40000000000 */
[----:B0-----:R-:W-:-:S09]  /*18c0*/  ULEA UR4, UR5, UR4, 0x18 ;  /* 0x0000000405047291 */ /* 0x001fd2000f8ec0ff */
[----:B------:R-:W-:Y:S04]  /*18d0*/  STS [UR4+0xc], RZ ;  /* 0x00000cffff007988 */ /* 0x000fe80008000804 */
[----:B------:R3:W-:Y:S02]  /*18e0*/  STS [R22+0xc], RZ ;  /* 0x00000cff16007388 */ /* 0x0007e40000000800 */
.L_x_44:
[----:B------:R-:W-:Y:S05]  /*18f0*/  BSYNC.RECONVERGENT B6 ;  /* 0x0000000000067941 */ /* 0x000fea0003800200 */
.L_x_43:
[----:B------:R-:W4:Y:S01]  /*1900*/  LDS R0, [R22+0x10] ;  /* 0x0000100016007984 */ /* 0x000f220000000800 */
[----:B------:R-:W-:-:S04]  /*1910*/  ISETP.NE.AND P0, PT, R17, 0x4, PT ;  /* 0x000000041100780c */ /* 0x000fc80003f05270 */
[----:B----4-:R-:W-:-:S13]  /*1920*/  ISETP.NE.OR P0, PT, R0, 0x1, !P0 ;  /* 0x000000010000780c */ /* 0x010fda0004705670 */
[----:B------:R-:W-:Y:S05]  /*1930*/  @P0 BRA `(.L_x_15) ;  /* 0x0000000000400947 */ /* 0x000fea0003800000 */
[----:B------:R-:W-:Y:S01]  /*1940*/  MOV R8, 0x0 ;  /* 0x0000000000087802 */ /* 0x000fe20000000f00 */
[----:B------:R-:W-:Y:S01]  /*1950*/  IMAD.MOV.U32 R3, RZ, RZ, 0x4 ;  /* 0x00000004ff037424 */ /* 0x000fe200078e00ff */
[----:B------:R-:W4:Y:S01]  /*1960*/  LDCU.64 UR4, c[0x4][0x30] ;  /* 0x01000600ff0477ac */ /* 0x000f220008000a00 */
[----:B------:R-:W-:Y:S02]  /*1970*/  IMAD.MOV.U32 R6, RZ, RZ, R19 ;  /* 0x000000ffff067224 */ /* 0x000fe400078e0013 */
[----:B------:R-:W-:Y:S01]  /*1980*/  IMAD.MOV.U32 R7, RZ, RZ, R18 ;  /* 0x000000ffff077224 */ /* 0x000fe200078e0012 */
[----:B------:R5:W-:Y:S01]  /*1990*/  STL.64 [R1], R2 ;  /* 0x0000000201007387 */ /* 0x000be20000100a00 */
[----:B------:R-:W0:Y:S01]  /*19a0*/  LDC.64 R8, c[0x4][R8] ;  /* 0x0100000008087b82 */ /* 0x000e220000000a00 */
[----:B----4-:R-:W-:Y:S01]  /*19b0*/  MOV R4, UR4 ;  /* 0x0000000400047c02 */ /* 0x010fe20008000f00 */
[----:B-----5:R-:W-:-:S07]  /*19c0*/  IMAD.U32 R5, RZ, RZ, UR5 ;  /* 0x00000005ff057e24 */ /* 0x020fce000f8e00ff */
[----:B------:R-:W-:-:S07]  /*19d0*/  LEPC R20, `(.L_x_46) ;  /* 0x000000001014794e */ /* 0x000fce0000000000 */
[----:B0123--:R-:W-:Y:S05]  /*19e0*/  CALL.ABS.NOINC R8 ;  /* 0x0000000008007343 */ /* 0x00ffea0003c00000 */
.L_x_46:
[----:B------:R-:W0:Y:S01]  /*19f0*/  S2UR UR5, SR_CgaCtaId ;  /* 0x00000000000579c3 */ /* 0x000e220000008800 */
[----:B------:R-:W-:Y:S02]  /*1a00*/  UMOV UR4, 0x400 ;  /* 0x0000040000047882 */ /* 0x000fe40000000000 */
[----:B0-----:R-:W-:-:S09]  /*1a10*/  ULEA UR4, UR5, UR4, 0x18 ;  /* 0x0000000405047291 */ /* 0x001fd2000f8ec0ff */
[----:B------:R-:W-:Y:S04]  /*1a20*/  STS [UR4+0x10], RZ ;  /* 0x000010ffff007988 */ /* 0x000fe80008000804 */
[----:B------:R4:W-:Y:S02]  /*1a30*/  STS [R22+0x10], RZ ;  /* 0x000010ff16007388 */ /* 0x0009e40000000800 */
.L_x_15:
[----:B------:R-:W-:Y:S05]  /*1a40*/  BSYNC.RECONVERGENT B7 ;  /* 0x0000000000077941 */ /* 0x000fea0003800200 */
.L_x_14:
[----:B------:R-:W-:-:S13]  /*1a50*/  ISETP.NE.AND P0, PT, R27, RZ, PT ;  /* 0x000000ff1b00720c */ /* 0x000fda0003f05270 */
[----:B------:R-:W-:Y:S05]  /*1a60*/  @P0 BRA `(.L_x_47) ;  /* 0xffffffe800040947 */ /* 0x000fea000383ffff */
[----:B------:R-:W-:Y:S05]  /*1a70*/  EXIT ;  /* 0x000000000000794d */ /* 0x000fea0003800000 */
.L_x_48:
[----:B------:R-:W-:-:S00]  /*1a80*/  BRA `(.L_x_48) ;  /* 0xfffffffc00fc7947 */ /* 0x000fc0000383ffff */
[----:B------:R-:W-:-:S00]  /*1a90*/  NOP ;  /* 0x0000000000007918 */ /* 0x000fc00000000000 */
        /* <DEDUP_REMOVED lines=14> */
.L_x_49:


//--------------------- .nv.global.init           --------------------------
	.section	.nv.global.init,"aw",@progbits
.nv.global.init:
	.type		$str$1,@object
	.size		$str$1,($str - $str$1)
$str$1:
        /*0000*/ 	.byte	0x48, 0x65, 0x6c, 0x6c, 0x6f, 0x20, 0x66, 0x72, 0x6f, 0x6d, 0x20, 0x73, 0x6c, 0x61, 0x76, 0x65
        /*0010*/ 	.byte	0x20, 0x74, 0x68, 0x72, 0x65, 0x61, 0x64, 0x20, 0x25, 0x64, 0x0a, 0x00
	.type		$str,@object
	.size		$str,($str$2 - $str)
$str:
        /*001c*/ 	.byte	0x48, 0x65, 0x6c, 0x6c, 0x6f, 0x20, 0x66, 0x72, 0x6f, 0x6d, 0x20, 0x6d, 0x61, 0x73, 0x74, 0x65
        /*002c*/ 	.byte	0x72, 0x20, 0x74, 0x68, 0x72, 0x65, 0x61, 0x64, 0x20, 0x25, 0x64, 0x0a, 0x00
	.type		$str$2,@object
	.size		$str$2,($str$3 - $str$2)
$str$2:
        /*0039*/ 	.byte	0x6d, 0x61, 0x6e, 0x20, 0x25, 0x64, 0x20, 0x70, 0x72, 0x6f, 0x70, 0x6f, 0x73, 0x65, 0x64, 0x20
        /*0049*/ 	.byte	0x74, 0x6f, 0x20, 0x77, 0x6f, 0x6d, 0x65, 0x6e, 0x20, 0x25, 0x64, 0x0a, 0x00
	.type		$str$3,@object
	.size		$str$3,($str$4 - $str$3)
$str$3:
        /*0056*/ 	.byte	0x77, 0x6f, 0x6d, 0x61, 0x6e, 0x20, 0x25, 0x64, 0x20, 0x68, 0x61, 0x73, 0x20, 0x62, 0x65, 0x65
        /*0066*/ 	.byte	0x6e, 0x20, 0x70, 0x72, 0x6f, 0x70, 0x6f, 0x73, 0x65, 0x64, 0x20, 0x62, 0x79, 0x20, 0x6d, 0x61
        /*0076*/ 	.byte	0x6e, 0x20, 0x25, 0x64, 0x0a, 0x00
	.type		$str$4,@object
	.size		$str$4,($str$5 - $str$4)
$str$4:
        /*007c*/ 	.byte	0x77, 0x6f, 0x6d, 0x61, 0x6e, 0x20, 0x25, 0x64, 0x20, 0x68, 0x61, 0x73, 0x20, 0x62, 0x65, 0x65
        /*008c*/ 	.byte	0x6e, 0x20, 0x65, 0x6e, 0x67, 0x61, 0x67, 0x65, 0x64, 0x20, 0x77, 0x69, 0x74, 0x68, 0x20, 0x6d
        /*009c*/ 	.byte	0x61, 0x6e, 0x20, 0x25, 0x64, 0x0a, 0x00
	.type		$str$5,@object
	.size		$str$5,(.L_7 - $str$5)
$str$5:
        /*00a3*/ 	.byte	0x77, 0x6f, 0x6d, 0x61, 0x6e, 0x20, 0x25, 0x64, 0x20, 0x68, 0x61, 0x73, 0x20, 0x72, 0x65, 0x6a
        /*00b3*/ 	.byte	0x65, 0x74, 0x65, 0x64, 0x20, 0x70, 0x72, 0x6f, 0x70, 0x6f, 0x73, 0x61, 0x6c, 0x20, 0x66, 0x72
        /*00c3*/ 	.byte	0x6f, 0x6d, 0x20, 0x6d, 0x61, 0x6e, 0x20, 0x25, 0x64, 0x0a, 0x00
.L_7:


//--------------------- .nv.shared._Z37gale_shapley_algorithm_in_parallelismv --------------------------
	.section	.nv.shared._Z37gale_shapley_algorithm_in_parallelismv,"aw",@nobits
	.sectionflags	@""
	.align	4
.nv.shared._Z37gale_shapley_algorithm_in_parallelismv:
	.zero		1164


//--------------------- .nv.shared.reserved.0     --------------------------
	.section	.nv.shared.reserved.0,"aw",@nobits
	.weak		__nv_reservedSMEM_offset_0_alias
	.size		__nv_reservedSMEM_offset_0_alias, 0, 64
	.other		__nv_reservedSMEM_offset_0_alias,@"STO_CUDA_RESERVED_SHARED STV_DEFAULT"
__nv_reservedSMEM_offset_0_alias:
	.zero		0
	.zero		64


//--------------------- .nv.constant0._Z37gale_shapley_algorithm_in_parallelismv --------------------------
	.section	.nv.constant0._Z37gale_shapley_algorithm_in_parallelismv,"a",@progbits
	.sectionflags	@""
	.align	4
.nv.constant0._Z37gale_shapley_algorithm_in_parallelismv:
	.zero		896


//--------------------- SYMBOLS --------------------------

	.type		.nv.reservedSmem.offset0,@object
	.size		.nv.reservedSmem.offset0,0x4
	.type		.nv.reservedSmem.cap,@object
	.size		.nv.reservedSmem.cap,0x4
	.type		vprintf,@function
